//
// Generated by NVIDIA NVVM Compiler
//
// Compiler Build ID: CL-36424714
// Cuda compilation tools, release 13.0, V13.0.88
// Based on NVVM 20.0.0
//

.version 9.0
.target sm_100
.address_size 64

	// .globl	_Z7mbDummyPfS_mi
// _ZZ9mbDummyMRPfS_miE7offsetA has been demoted
// _ZZ9mbDummyMRPfS_miE7offsetB has been demoted
// _ZZ10mbDummyPMRPfS_miE7offsetA has been demoted
// _ZZ10mbDummyPMRPfS_miE7offsetB has been demoted

.visible .entry _Z7mbDummyPfS_mi(
	.param .u64 .ptr .align 1 _Z7mbDummyPfS_mi_param_0,
	.param .u64 .ptr .align 1 _Z7mbDummyPfS_mi_param_1,
	.param .u64 _Z7mbDummyPfS_mi_param_2,
	.param .u32 _Z7mbDummyPfS_mi_param_3
)
{
	.reg .pred 	%p<16>;
	.reg .b32 	%r<18>;
	.reg .b32 	%f<59>;
	.reg .b64 	%rd<10>;

	ld.param.u64 	%rd4, [_Z7mbDummyPfS_mi_param_0];
	ld.param.u64 	%rd5, [_Z7mbDummyPfS_mi_param_1];
	ld.param.u64 	%rd6, [_Z7mbDummyPfS_mi_param_2];
	ld.param.u32 	%r10, [_Z7mbDummyPfS_mi_param_3];
	setp.lt.s32 	%p1, %r10, 1;
	@%p1 bra 	$L__BB0_17;
	cvta.to.global.u64 	%rd7, %rd4;
	cvta.to.global.u64 	%rd8, %rd5;
	mov.u32 	%r11, %ntid.x;
	mov.u32 	%r12, %ctaid.x;
	mov.u32 	%r13, %tid.x;
	mad.lo.s32 	%r14, %r11, %r12, %r13;
	cvt.s64.s32 	%rd1, %r14;
	mul.wide.s32 	%rd9, %r14, 4;
	add.s64 	%rd2, %rd7, %rd9;
	add.s64 	%rd3, %rd8, %rd9;
	and.b32  	%r1, %r10, 15;
	setp.lt.u32 	%p2, %r10, 16;
	@%p2 bra 	$L__BB0_6;
	and.b32  	%r15, %r10, 2147483632;
	neg.s32 	%r16, %r15;
$L__BB0_3:
	.pragma "nounroll";
	setp.le.u64 	%p3, %rd6, %rd1;
	@%p3 bra 	$L__BB0_5;
	ld.global.f32 	%f1, [%rd2];
	add.f32 	%f2, %f1, 0f3F800000;
	st.global.f32 	[%rd3], %f2;
	ld.global.f32 	%f3, [%rd2];
	add.f32 	%f4, %f3, 0f3F800000;
	st.global.f32 	[%rd3], %f4;
	ld.global.f32 	%f5, [%rd2];
	add.f32 	%f6, %f5, 0f3F800000;
	st.global.f32 	[%rd3], %f6;
	ld.global.f32 	%f7, [%rd2];
	add.f32 	%f8, %f7, 0f3F800000;
	st.global.f32 	[%rd3], %f8;
	ld.global.f32 	%f9, [%rd2];
	add.f32 	%f10, %f9, 0f3F800000;
	st.global.f32 	[%rd3], %f10;
	ld.global.f32 	%f11, [%rd2];
	add.f32 	%f12, %f11, 0f3F800000;
	st.global.f32 	[%rd3], %f12;
	ld.global.f32 	%f13, [%rd2];
	add.f32 	%f14, %f13, 0f3F800000;
	st.global.f32 	[%rd3], %f14;
	ld.global.f32 	%f15, [%rd2];
	add.f32 	%f16, %f15, 0f3F800000;
	st.global.f32 	[%rd3], %f16;
	ld.global.f32 	%f17, [%rd2];
	add.f32 	%f18, %f17, 0f3F800000;
	st.global.f32 	[%rd3], %f18;
	ld.global.f32 	%f19, [%rd2];
	add.f32 	%f20, %f19, 0f3F800000;
	st.global.f32 	[%rd3], %f20;
	ld.global.f32 	%f21, [%rd2];
	add.f32 	%f22, %f21, 0f3F800000;
	st.global.f32 	[%rd3], %f22;
	ld.global.f32 	%f23, [%rd2];
	add.f32 	%f24, %f23, 0f3F800000;
	st.global.f32 	[%rd3], %f24;
	ld.global.f32 	%f25, [%rd2];
	add.f32 	%f26, %f25, 0f3F800000;
	st.global.f32 	[%rd3], %f26;
	ld.global.f32 	%f27, [%rd2];
	add.f32 	%f28, %f27, 0f3F800000;
	st.global.f32 	[%rd3], %f28;
	ld.global.f32 	%f29, [%rd2];
	add.f32 	%f30, %f29, 0f3F800000;
	st.global.f32 	[%rd3], %f30;
	ld.global.f32 	%f31, [%rd2];
	add.f32 	%f32, %f31, 0f3F800000;
	st.global.f32 	[%rd3], %f32;
$L__BB0_5:
	add.s32 	%r16, %r16, 16;
	setp.ne.s32 	%p4, %r16, 0;
	@%p4 bra 	$L__BB0_3;
$L__BB0_6:
	setp.eq.s32 	%p5, %r1, 0;
	@%p5 bra 	$L__BB0_17;
	setp.le.u64 	%p6, %rd6, %rd1;
	and.b32  	%r5, %r10, 7;
	setp.lt.u32 	%p7, %r1, 8;
	or.pred  	%p8, %p7, %p6;
	@%p8 bra 	$L__BB0_9;
	ld.global.f32 	%f33, [%rd2];
	add.f32 	%f34, %f33, 0f3F800000;
	st.global.f32 	[%rd3], %f34;
	ld.global.f32 	%f35, [%rd2];
	add.f32 	%f36, %f35, 0f3F800000;
	st.global.f32 	[%rd3], %f36;
	ld.global.f32 	%f37, [%rd2];
	add.f32 	%f38, %f37, 0f3F800000;
	st.global.f32 	[%rd3], %f38;
	ld.global.f32 	%f39, [%rd2];
	add.f32 	%f40, %f39, 0f3F800000;
	st.global.f32 	[%rd3], %f40;
	ld.global.f32 	%f41, [%rd2];
	add.f32 	%f42, %f41, 0f3F800000;
	st.global.f32 	[%rd3], %f42;
	ld.global.f32 	%f43, [%rd2];
	add.f32 	%f44, %f43, 0f3F800000;
	st.global.f32 	[%rd3], %f44;
	ld.global.f32 	%f45, [%rd2];
	add.f32 	%f46, %f45, 0f3F800000;
	st.global.f32 	[%rd3], %f46;
	ld.global.f32 	%f47, [%rd2];
	add.f32 	%f48, %f47, 0f3F800000;
	st.global.f32 	[%rd3], %f48;
$L__BB0_9:
	setp.eq.s32 	%p9, %r5, 0;
	@%p9 bra 	$L__BB0_17;
	setp.le.u64 	%p10, %rd6, %rd1;
	and.b32  	%r6, %r10, 3;
	setp.lt.u32 	%p11, %r5, 4;
	or.pred  	%p12, %p11, %p10;
	@%p12 bra 	$L__BB0_12;
	ld.global.f32 	%f49, [%rd2];
	add.f32 	%f50, %f49, 0f3F800000;
	st.global.f32 	[%rd3], %f50;
	ld.global.f32 	%f51, [%rd2];
	add.f32 	%f52, %f51, 0f3F800000;
	st.global.f32 	[%rd3], %f52;
	ld.global.f32 	%f53, [%rd2];
	add.f32 	%f54, %f53, 0f3F800000;
	st.global.f32 	[%rd3], %f54;
	ld.global.f32 	%f55, [%rd2];
	add.f32 	%f56, %f55, 0f3F800000;
	st.global.f32 	[%rd3], %f56;
$L__BB0_12:
	setp.eq.s32 	%p13, %r6, 0;
	@%p13 bra 	$L__BB0_17;
	neg.s32 	%r17, %r6;
$L__BB0_14:
	.pragma "nounroll";
	setp.le.u64 	%p14, %rd6, %rd1;
	@%p14 bra 	$L__BB0_16;
	ld.global.f32 	%f57, [%rd2];
	add.f32 	%f58, %f57, 0f3F800000;
	st.global.f32 	[%rd3], %f58;
$L__BB0_16:
	add.s32 	%r17, %r17, 1;
	setp.ne.s32 	%p15, %r17, 0;
	@%p15 bra 	$L__BB0_14;
$L__BB0_17:
	ret;

}
	// .globl	_Z8mbDummyPPfS_mi
.visible .entry _Z8mbDummyPPfS_mi(
	.param .u64 .ptr .align 1 _Z8mbDummyPPfS_mi_param_0,
	.param .u64 .ptr .align 1 _Z8mbDummyPPfS_mi_param_1,
	.param .u64 _Z8mbDummyPPfS_mi_param_2,
	.param .u32 _Z8mbDummyPPfS_mi_param_3
)
{
	.reg .pred 	%p<7>;
	.reg .b32 	%r<19>;
	.reg .b32 	%f<3>;
	.reg .b64 	%rd<18>;

	ld.param.u64 	%rd9, [_Z8mbDummyPPfS_mi_param_0];
	ld.param.u64 	%rd10, [_Z8mbDummyPPfS_mi_param_1];
	ld.param.u64 	%rd11, [_Z8mbDummyPPfS_mi_param_2];
	ld.param.u32 	%r9, [_Z8mbDummyPPfS_mi_param_3];
	mov.u32 	%r10, %ntid.x;
	cvt.u64.u32 	%rd1, %r10;
	add.s64 	%rd12, %rd1, %rd11;
	add.s64 	%rd2, %rd12, -1;
	and.b64  	%rd13, %rd2, -4294967296;
	setp.ne.s64 	%p1, %rd13, 0;
	@%p1 bra 	$L__BB1_2;
	cvt.u32.u64 	%r11, %rd1;
	cvt.u32.u64 	%r12, %rd2;
	div.u32 	%r13, %r12, %r11;
	cvt.u64.u32 	%rd17, %r13;
	bra.uni 	$L__BB1_3;
$L__BB1_2:
	div.u64 	%rd17, %rd2, %rd1;
$L__BB1_3:
	cvt.u32.u64 	%r1, %rd17;
	setp.lt.s32 	%p2, %r9, 1;
	@%p2 bra 	$L__BB1_11;
	mov.u32 	%r2, %ctaid.x;
	mov.u32 	%r3, %tid.x;
	mov.u32 	%r4, %nctaid.x;
	cvta.to.global.u64 	%rd6, %rd9;
	cvta.to.global.u64 	%rd7, %rd10;
	mov.b32 	%r17, 0;
$L__BB1_5:
	setp.ge.s32 	%p3, %r2, %r1;
	@%p3 bra 	$L__BB1_10;
	mov.u32 	%r18, %r2;
$L__BB1_7:
	cvt.u32.u64 	%r15, %rd1;
	mad.lo.s32 	%r16, %r18, %r15, %r3;
	cvt.s64.s32 	%rd8, %r16;
	setp.le.u64 	%p4, %rd11, %rd8;
	@%p4 bra 	$L__BB1_9;
	shl.b64 	%rd14, %rd8, 2;
	add.s64 	%rd15, %rd6, %rd14;
	ld.global.f32 	%f1, [%rd15];
	add.f32 	%f2, %f1, 0f3F800000;
	add.s64 	%rd16, %rd7, %rd14;
	st.global.f32 	[%rd16], %f2;
$L__BB1_9:
	add.s32 	%r18, %r18, %r4;
	setp.lt.s32 	%p5, %r18, %r1;
	@%p5 bra 	$L__BB1_7;
$L__BB1_10:
	add.s32 	%r17, %r17, 1;
	setp.ne.s32 	%p6, %r17, %r9;
	@%p6 bra 	$L__BB1_5;
$L__BB1_11:
	ret;

}
	// .globl	_Z9mbDummyMRPfS_mi
.visible .entry _Z9mbDummyMRPfS_mi(
	.param .u64 .ptr .align 1 _Z9mbDummyMRPfS_mi_param_0,
	.param .u64 .ptr .align 1 _Z9mbDummyMRPfS_mi_param_1,
	.param .u64 _Z9mbDummyMRPfS_mi_param_2,
	.param .u32 _Z9mbDummyMRPfS_mi_param_3
)
{
	.reg .pred 	%p<21>;
	.reg .b32 	%r<86>;
	.reg .b32 	%f<11>;
	.reg .b64 	%rd<71>;
	// demoted variable
	.shared .align 4 .u32 _ZZ9mbDummyMRPfS_miE7offsetA;
	// demoted variable
	.shared .align 4 .u32 _ZZ9mbDummyMRPfS_miE7offsetB;
	ld.param.u64 	%rd8, [_Z9mbDummyMRPfS_mi_param_0];
	ld.param.u64 	%rd9, [_Z9mbDummyMRPfS_mi_param_1];
	ld.param.u64 	%rd7, [_Z9mbDummyMRPfS_mi_param_2];
	ld.param.u32 	%r9, [_Z9mbDummyMRPfS_mi_param_3];
	cvta.to.global.u64 	%rd1, %rd8;
	cvta.to.global.u64 	%rd2, %rd9;
	setp.lt.s32 	%p1, %r9, 1;
	@%p1 bra 	$L__BB2_37;
	mov.u32 	%r10, %ntid.x;
	mov.u32 	%r11, %ctaid.x;
	mov.u32 	%r1, %tid.x;
	mad.lo.s32 	%r12, %r10, %r11, %r1;
	shr.s32 	%r13, %r12, 31;
	shr.u32 	%r14, %r13, 16;
	add.s32 	%r15, %r12, %r14;
	shr.s32 	%r16, %r15, 16;
	and.b32  	%r17, %r15, -65536;
	sub.s32 	%r18, %r12, %r17;
	shr.s32 	%r19, %r18, 31;
	shr.u32 	%r20, %r19, 24;
	add.s32 	%r21, %r18, %r20;
	shr.s32 	%r22, %r21, 8;
	mul.wide.s32 	%rd10, %r16, 4;
	add.s64 	%rd3, %rd2, %rd10;
	cvt.s64.s32 	%rd4, %r22;
	add.s64 	%rd5, %rd1, %rd10;
	cvt.s64.s32 	%rd6, %r12;
	and.b32  	%r2, %r9, 3;
	setp.lt.u32 	%p2, %r9, 4;
	@%p2 bra 	$L__BB2_28;
	and.b32  	%r23, %r9, 2147483644;
	neg.s32 	%r84, %r23;
$L__BB2_3:
	setp.eq.s32 	%p3, %r1, 1;
	@%p3 bra 	$L__BB2_6;
	setp.ne.s32 	%p4, %r1, 0;
	@%p4 bra 	$L__BB2_7;
	ld.global.u32 	%r28, [%rd5];
	shl.b32 	%r29, %r28, 8;
	cvt.s64.s32 	%rd15, %r29;
	add.s64 	%rd16, %rd15, %rd4;
	shl.b64 	%rd17, %rd16, 2;
	add.s64 	%rd18, %rd1, %rd17;
	ld.global.u32 	%r30, [%rd18];
	shl.b32 	%r31, %r30, 8;
	st.shared.u32 	[_ZZ9mbDummyMRPfS_miE7offsetA], %r31;
	bra.uni 	$L__BB2_7;
$L__BB2_6:
	ld.global.u32 	%r24, [%rd3];
	shl.b32 	%r25, %r24, 8;
	cvt.s64.s32 	%rd11, %r25;
	add.s64 	%rd12, %rd11, %rd4;
	shl.b64 	%rd13, %rd12, 2;
	add.s64 	%rd14, %rd2, %rd13;
	ld.global.u32 	%r26, [%rd14];
	shl.b32 	%r27, %r26, 8;
	st.shared.u32 	[_ZZ9mbDummyMRPfS_miE7offsetB], %r27;
$L__BB2_7:
	setp.le.u64 	%p5, %rd7, %rd6;
	bar.sync 	0;
	@%p5 bra 	$L__BB2_9;
	ld.shared.u32 	%r32, [_ZZ9mbDummyMRPfS_miE7offsetA];
	add.s32 	%r33, %r32, %r1;
	mul.wide.u32 	%rd19, %r33, 4;
	add.s64 	%rd20, %rd1, %rd19;
	ld.global.f32 	%f1, [%rd20];
	add.f32 	%f2, %f1, 0f3F800000;
	ld.shared.u32 	%r34, [_ZZ9mbDummyMRPfS_miE7offsetB];
	add.s32 	%r35, %r34, %r1;
	mul.wide.u32 	%rd21, %r35, 4;
	add.s64 	%rd22, %rd2, %rd21;
	st.global.f32 	[%rd22], %f2;
$L__BB2_9:
	setp.eq.s32 	%p6, %r1, 0;
	@%p6 bra 	$L__BB2_12;
	setp.ne.s32 	%p7, %r1, 1;
	@%p7 bra 	$L__BB2_13;
	ld.global.u32 	%r36, [%rd3];
	shl.b32 	%r37, %r36, 8;
	cvt.s64.s32 	%rd23, %r37;
	add.s64 	%rd24, %rd23, %rd4;
	shl.b64 	%rd25, %rd24, 2;
	add.s64 	%rd26, %rd2, %rd25;
	ld.global.u32 	%r38, [%rd26];
	shl.b32 	%r39, %r38, 8;
	st.shared.u32 	[_ZZ9mbDummyMRPfS_miE7offsetB], %r39;
	bra.uni 	$L__BB2_13;
$L__BB2_12:
	ld.global.u32 	%r40, [%rd5];
	shl.b32 	%r41, %r40, 8;
	cvt.s64.s32 	%rd27, %r41;
	add.s64 	%rd28, %rd27, %rd4;
	shl.b64 	%rd29, %rd28, 2;
	add.s64 	%rd30, %rd1, %rd29;
	ld.global.u32 	%r42, [%rd30];
	shl.b32 	%r43, %r42, 8;
	st.shared.u32 	[_ZZ9mbDummyMRPfS_miE7offsetA], %r43;
$L__BB2_13:
	setp.le.u64 	%p8, %rd7, %rd6;
	bar.sync 	0;
	@%p8 bra 	$L__BB2_15;
	ld.shared.u32 	%r44, [_ZZ9mbDummyMRPfS_miE7offsetA];
	add.s32 	%r45, %r44, %r1;
	mul.wide.u32 	%rd31, %r45, 4;
	add.s64 	%rd32, %rd1, %rd31;
	ld.global.f32 	%f3, [%rd32];
	add.f32 	%f4, %f3, 0f3F800000;
	ld.shared.u32 	%r46, [_ZZ9mbDummyMRPfS_miE7offsetB];
	add.s32 	%r47, %r46, %r1;
	mul.wide.u32 	%rd33, %r47, 4;
	add.s64 	%rd34, %rd2, %rd33;
	st.global.f32 	[%rd34], %f4;
$L__BB2_15:
	setp.eq.s32 	%p9, %r1, 0;
	@%p9 bra 	$L__BB2_18;
	setp.ne.s32 	%p10, %r1, 1;
	@%p10 bra 	$L__BB2_19;
	ld.global.u32 	%r48, [%rd3];
	shl.b32 	%r49, %r48, 8;
	cvt.s64.s32 	%rd35, %r49;
	add.s64 	%rd36, %rd35, %rd4;
	shl.b64 	%rd37, %rd36, 2;
	add.s64 	%rd38, %rd2, %rd37;
	ld.global.u32 	%r50, [%rd38];
	shl.b32 	%r51, %r50, 8;
	st.shared.u32 	[_ZZ9mbDummyMRPfS_miE7offsetB], %r51;
	bra.uni 	$L__BB2_19;
$L__BB2_18:
	ld.global.u32 	%r52, [%rd5];
	shl.b32 	%r53, %r52, 8;
	cvt.s64.s32 	%rd39, %r53;
	add.s64 	%rd40, %rd39, %rd4;
	shl.b64 	%rd41, %rd40, 2;
	add.s64 	%rd42, %rd1, %rd41;
	ld.global.u32 	%r54, [%rd42];
	shl.b32 	%r55, %r54, 8;
	st.shared.u32 	[_ZZ9mbDummyMRPfS_miE7offsetA], %r55;
$L__BB2_19:
	setp.le.u64 	%p11, %rd7, %rd6;
	bar.sync 	0;
	@%p11 bra 	$L__BB2_21;
	ld.shared.u32 	%r56, [_ZZ9mbDummyMRPfS_miE7offsetA];
	add.s32 	%r57, %r56, %r1;
	mul.wide.u32 	%rd43, %r57, 4;
	add.s64 	%rd44, %rd1, %rd43;
	ld.global.f32 	%f5, [%rd44];
	add.f32 	%f6, %f5, 0f3F800000;
	ld.shared.u32 	%r58, [_ZZ9mbDummyMRPfS_miE7offsetB];
	add.s32 	%r59, %r58, %r1;
	mul.wide.u32 	%rd45, %r59, 4;
	add.s64 	%rd46, %rd2, %rd45;
	st.global.f32 	[%rd46], %f6;
$L__BB2_21:
	setp.eq.s32 	%p12, %r1, 0;
	@%p12 bra 	$L__BB2_24;
	setp.ne.s32 	%p13, %r1, 1;
	@%p13 bra 	$L__BB2_25;
	ld.global.u32 	%r60, [%rd3];
	shl.b32 	%r61, %r60, 8;
	cvt.s64.s32 	%rd47, %r61;
	add.s64 	%rd48, %rd47, %rd4;
	shl.b64 	%rd49, %rd48, 2;
	add.s64 	%rd50, %rd2, %rd49;
	ld.global.u32 	%r62, [%rd50];
	shl.b32 	%r63, %r62, 8;
	st.shared.u32 	[_ZZ9mbDummyMRPfS_miE7offsetB], %r63;
	bra.uni 	$L__BB2_25;
$L__BB2_24:
	ld.global.u32 	%r64, [%rd5];
	shl.b32 	%r65, %r64, 8;
	cvt.s64.s32 	%rd51, %r65;
	add.s64 	%rd52, %rd51, %rd4;
	shl.b64 	%rd53, %rd52, 2;
	add.s64 	%rd54, %rd1, %rd53;
	ld.global.u32 	%r66, [%rd54];
	shl.b32 	%r67, %r66, 8;
	st.shared.u32 	[_ZZ9mbDummyMRPfS_miE7offsetA], %r67;
$L__BB2_25:
	setp.le.u64 	%p14, %rd7, %rd6;
	bar.sync 	0;
	@%p14 bra 	$L__BB2_27;
	ld.shared.u32 	%r68, [_ZZ9mbDummyMRPfS_miE7offsetA];
	add.s32 	%r69, %r68, %r1;
	mul.wide.u32 	%rd55, %r69, 4;
	add.s64 	%rd56, %rd1, %rd55;
	ld.global.f32 	%f7, [%rd56];
	add.f32 	%f8, %f7, 0f3F800000;
	ld.shared.u32 	%r70, [_ZZ9mbDummyMRPfS_miE7offsetB];
	add.s32 	%r71, %r70, %r1;
	mul.wide.u32 	%rd57, %r71, 4;
	add.s64 	%rd58, %rd2, %rd57;
	st.global.f32 	[%rd58], %f8;
$L__BB2_27:
	add.s32 	%r84, %r84, 4;
	setp.ne.s32 	%p15, %r84, 0;
	@%p15 bra 	$L__BB2_3;
$L__BB2_28:
	setp.eq.s32 	%p16, %r2, 0;
	@%p16 bra 	$L__BB2_37;
	neg.s32 	%r85, %r2;
$L__BB2_30:
	.pragma "nounroll";
	setp.eq.s32 	%p17, %r1, 0;
	@%p17 bra 	$L__BB2_33;
	setp.ne.s32 	%p18, %r1, 1;
	@%p18 bra 	$L__BB2_34;
	ld.global.u32 	%r72, [%rd3];
	shl.b32 	%r73, %r72, 8;
	cvt.s64.s32 	%rd59, %r73;
	add.s64 	%rd60, %rd59, %rd4;
	shl.b64 	%rd61, %rd60, 2;
	add.s64 	%rd62, %rd2, %rd61;
	ld.global.u32 	%r74, [%rd62];
	shl.b32 	%r75, %r74, 8;
	st.shared.u32 	[_ZZ9mbDummyMRPfS_miE7offsetB], %r75;
	bra.uni 	$L__BB2_34;
$L__BB2_33:
	ld.global.u32 	%r76, [%rd5];
	shl.b32 	%r77, %r76, 8;
	cvt.s64.s32 	%rd63, %r77;
	add.s64 	%rd64, %rd63, %rd4;
	shl.b64 	%rd65, %rd64, 2;
	add.s64 	%rd66, %rd1, %rd65;
	ld.global.u32 	%r78, [%rd66];
	shl.b32 	%r79, %r78, 8;
	st.shared.u32 	[_ZZ9mbDummyMRPfS_miE7offsetA], %r79;
$L__BB2_34:
	setp.le.u64 	%p19, %rd7, %rd6;
	bar.sync 	0;
	@%p19 bra 	$L__BB2_36;
	ld.shared.u32 	%r80, [_ZZ9mbDummyMRPfS_miE7offsetA];
	add.s32 	%r81, %r80, %r1;
	mul.wide.u32 	%rd67, %r81, 4;
	add.s64 	%rd68, %rd1, %rd67;
	ld.global.f32 	%f9, [%rd68];
	add.f32 	%f10, %f9, 0f3F800000;
	ld.shared.u32 	%r82, [_ZZ9mbDummyMRPfS_miE7offsetB];
	add.s32 	%r83, %r82, %r1;
	mul.wide.u32 	%rd69, %r83, 4;
	add.s64 	%rd70, %rd2, %rd69;
	st.global.f32 	[%rd70], %f10;
$L__BB2_36:
	add.s32 	%r85, %r85, 1;
	setp.ne.s32 	%p20, %r85, 0;
	@%p20 bra 	$L__BB2_30;
$L__BB2_37:
	ret;

}
	// .globl	_Z10mbDummyPMRPfS_mi
.visible .entry _Z10mbDummyPMRPfS_mi(
	.param .u64 .ptr .align 1 _Z10mbDummyPMRPfS_mi_param_0,
	.param .u64 .ptr .align 1 _Z10mbDummyPMRPfS_mi_param_1,
	.param .u64 _Z10mbDummyPMRPfS_mi_param_2,
	.param .u32 _Z10mbDummyPMRPfS_mi_param_3
)
{
	.reg .pred 	%p<9>;
	.reg .b32 	%r<51>;
	.reg .b32 	%f<3>;
	.reg .b64 	%rd<33>;
	// demoted variable
	.shared .align 4 .u32 _ZZ10mbDummyPMRPfS_miE7offsetA;
	// demoted variable
	.shared .align 4 .u32 _ZZ10mbDummyPMRPfS_miE7offsetB;
	ld.param.u64 	%rd9, [_Z10mbDummyPMRPfS_mi_param_0];
	ld.param.u64 	%rd10, [_Z10mbDummyPMRPfS_mi_param_1];
	ld.param.u64 	%rd8, [_Z10mbDummyPMRPfS_mi_param_2];
	ld.param.u32 	%r10, [_Z10mbDummyPMRPfS_mi_param_3];
	cvta.to.global.u64 	%rd1, %rd9;
	cvta.to.global.u64 	%rd2, %rd10;
	mov.u32 	%r11, %ntid.x;
	cvt.u64.u32 	%rd3, %r11;
	add.s64 	%rd11, %rd3, %rd8;
	add.s64 	%rd4, %rd11, -1;
	and.b64  	%rd12, %rd4, -4294967296;
	setp.ne.s64 	%p1, %rd12, 0;
	@%p1 bra 	$L__BB3_2;
	cvt.u32.u64 	%r12, %rd3;
	cvt.u32.u64 	%r13, %rd4;
	div.u32 	%r14, %r13, %r12;
	cvt.u64.u32 	%rd32, %r14;
	bra.uni 	$L__BB3_3;
$L__BB3_2:
	div.u64 	%rd32, %rd4, %rd3;
$L__BB3_3:
	cvt.u32.u64 	%r1, %rd32;
	setp.lt.s32 	%p2, %r10, 1;
	@%p2 bra 	$L__BB3_15;
	mov.u32 	%r2, %ctaid.x;
	mov.u32 	%r3, %tid.x;
	mov.b32 	%r49, 0;
	mov.u32 	%r4, %nctaid.x;
$L__BB3_5:
	setp.ge.s32 	%p3, %r2, %r1;
	@%p3 bra 	$L__BB3_14;
	mov.u32 	%r50, %r2;
$L__BB3_7:
	cvt.u32.u64 	%r16, %rd3;
	mad.lo.s32 	%r7, %r50, %r16, %r3;
	setp.eq.s32 	%p4, %r3, 1;
	@%p4 bra 	$L__BB3_10;
	setp.ne.s32 	%p5, %r3, 0;
	@%p5 bra 	$L__BB3_11;
	shr.s32 	%r31, %r7, 31;
	shr.u32 	%r32, %r31, 16;
	add.s32 	%r33, %r7, %r32;
	shr.s32 	%r34, %r33, 16;
	and.b32  	%r35, %r33, -65536;
	sub.s32 	%r36, %r7, %r35;
	shr.s32 	%r37, %r36, 31;
	shr.u32 	%r38, %r37, 24;
	add.s32 	%r39, %r36, %r38;
	shr.s32 	%r40, %r39, 8;
	mul.wide.s32 	%rd20, %r34, 4;
	add.s64 	%rd21, %rd1, %rd20;
	ld.global.u32 	%r41, [%rd21];
	shl.b32 	%r42, %r41, 8;
	cvt.s64.s32 	%rd22, %r42;
	cvt.s64.s32 	%rd23, %r40;
	add.s64 	%rd24, %rd22, %rd23;
	shl.b64 	%rd25, %rd24, 2;
	add.s64 	%rd26, %rd1, %rd25;
	ld.global.u32 	%r43, [%rd26];
	shl.b32 	%r44, %r43, 8;
	st.shared.u32 	[_ZZ10mbDummyPMRPfS_miE7offsetA], %r44;
	bra.uni 	$L__BB3_11;
$L__BB3_10:
	shr.s32 	%r17, %r7, 31;
	shr.u32 	%r18, %r17, 16;
	add.s32 	%r19, %r7, %r18;
	shr.s32 	%r20, %r19, 16;
	and.b32  	%r21, %r19, -65536;
	sub.s32 	%r22, %r7, %r21;
	shr.s32 	%r23, %r22, 31;
	shr.u32 	%r24, %r23, 24;
	add.s32 	%r25, %r22, %r24;
	shr.s32 	%r26, %r25, 8;
	mul.wide.s32 	%rd13, %r20, 4;
	add.s64 	%rd14, %rd2, %rd13;
	ld.global.u32 	%r27, [%rd14];
	shl.b32 	%r28, %r27, 8;
	cvt.s64.s32 	%rd15, %r28;
	cvt.s64.s32 	%rd16, %r26;
	add.s64 	%rd17, %rd15, %rd16;
	shl.b64 	%rd18, %rd17, 2;
	add.s64 	%rd19, %rd2, %rd18;
	ld.global.u32 	%r29, [%rd19];
	shl.b32 	%r30, %r29, 8;
	st.shared.u32 	[_ZZ10mbDummyPMRPfS_miE7offsetB], %r30;
$L__BB3_11:
	bar.sync 	0;
	cvt.s64.s32 	%rd27, %r7;
	setp.le.u64 	%p6, %rd8, %rd27;
	@%p6 bra 	$L__BB3_13;
	ld.shared.u32 	%r45, [_ZZ10mbDummyPMRPfS_miE7offsetA];
	add.s32 	%r46, %r45, %r3;
	mul.wide.u32 	%rd28, %r46, 4;
	add.s64 	%rd29, %rd1, %rd28;
	ld.global.f32 	%f1, [%rd29];
	add.f32 	%f2, %f1, 0f3F800000;
	ld.shared.u32 	%r47, [_ZZ10mbDummyPMRPfS_miE7offsetB];
	add.s32 	%r48, %r47, %r3;
	mul.wide.u32 	%rd30, %r48, 4;
	add.s64 	%rd31, %rd2, %rd30;
	st.global.f32 	[%rd31], %f2;
$L__BB3_13:
	add.s32 	%r50, %r50, %r4;
	setp.lt.s32 	%p7, %r50, %r1;
	@%p7 bra 	$L__BB3_7;
$L__BB3_14:
	add.s32 	%r49, %r49, 1;
	setp.ne.s32 	%p8, %r49, %r10;
	@%p8 bra 	$L__BB3_5;
$L__BB3_15:
	ret;

}
	// .globl	_Z7cbDummyPKfPfm
.visible .entry _Z7cbDummyPKfPfm(
	.param .u64 .ptr .align 1 _Z7cbDummyPKfPfm_param_0,
	.param .u64 .ptr .align 1 _Z7cbDummyPKfPfm_param_1,
	.param .u64 _Z7cbDummyPKfPfm_param_2
)
{
	.reg .pred 	%p<3>;
	.reg .b32 	%r<6>;
	.reg .b32 	%f<5>;
	.reg .b64 	%rd<5>;

	ld.param.u64 	%rd1, [_Z7cbDummyPKfPfm_param_0];
	ld.param.u64 	%rd2, [_Z7cbDummyPKfPfm_param_1];
	mov.u32 	%r3, %ntid.x;
	mov.u32 	%r4, %ctaid.x;
	mul.lo.s32 	%r1, %r3, %r4;
	mov.u32 	%r5, %tid.x;
	neg.s32 	%r2, %r5;
	setp.ne.s32 	%p1, %r1, %r2;
	@%p1 bra 	$L__BB4_2;
	cvta.to.global.u64 	%rd3, %rd1;
	ld.global.f32 	%f4, [%rd3];
$L__BB4_2:
	setp.ne.s32 	%p2, %r1, %r2;
	bar.sync 	0;
	bar.sync 	0;
	@%p2 bra 	$L__BB4_4;
	cvta.to.global.u64 	%rd4, %rd2;
	st.global.f32 	[%rd4], %f4;
$L__BB4_4:
	ret;

}


// ===== COMPILED SASS (sm_100) =====

	.target	sm_100

	.elftype	@"ET_EXEC"


//--------------------- .note.nv.tkinfo           --------------------------
	.section	.note.nv.tkinfo,"",@"SHT_NOTE"
	.sectionflags	@"SHF_NOTE_NV_TKINFO"
	.tkinfo
        /*0018*/ 	.word	0x00000002
        /*0030*/ 	.string	""
        /*0030*/ 	.string	"ptxas"
        /*0030*/ 	.string	"Cuda compilation tools, release 13.0, V13.0.88"
        /*0030*/ 	.string	"Build cuda_13.0.r13.0/compiler.36424714_0"
        /*0030*/ 	.string	"-arch sm_100 -m 64 "



//--------------------- .note.nv.cuinfo           --------------------------
	.section	.note.nv.cuinfo,"",@"SHT_NOTE"
	.sectionflags	@"SHF_NOTE_NV_CUINFO"
        /*0018*/ 	.short	0x0002
        /*001a*/ 	.short	0x0064
        /*001c*/ 	.short	0x0082
	.zero		2


//--------------------- .nv.info                  --------------------------
	.section	.nv.info,"",@"SHT_CUDA_INFO"
	.align	4


	//----- nvinfo : EIATTR_REGCOUNT
	.align		4
        /*0000*/ 	.byte	0x04, 0x2f
        /*0002*/ 	.short	(.L_1 - .L_0)
	.align		4
.L_0:
        /*0004*/ 	.word	index@(_Z7mbDummyPfS_mi)
        /*0008*/ 	.word	0x00000010


	//----- nvinfo : EIATTR_FRAME_SIZE
	.align		4
.L_1:
        /*000c*/ 	.byte	0x04, 0x11
        /*000e*/ 	.short	(.L_3 - .L_2)
	.align		4
.L_2:
        /*0010*/ 	.word	index@(_Z7mbDummyPfS_mi)
        /*0014*/ 	.word	0x00000000


	//----- nvinfo : EIATTR_REGCOUNT
	.align		4
.L_3:
        /*0018*/ 	.byte	0x04, 0x2f
        /*001a*/ 	.short	(.L_5 - .L_4)
	.align		4
.L_4:
        /*001c*/ 	.word	index@(_Z8mbDummyPPfS_mi)
        /*0020*/ 	.word	0x00000010


	//----- nvinfo : EIATTR_FRAME_SIZE
	.align		4
.L_5:
        /*0024*/ 	.byte	0x04, 0x11
        /*0026*/ 	.short	(.L_7 - .L_6)
	.align		4
.L_6:
        /*0028*/ 	.word	index@($__internal_1_$__cuda_sm20_div_u64)
        /*002c*/ 	.word	0x00000000


	//----- nvinfo : EIATTR_FRAME_SIZE
	.align		4
.L_7:
        /*0030*/ 	.byte	0x04, 0x11
        /*0032*/ 	.short	(.L_9 - .L_8)
	.align		4
.L_8:
        /*0034*/ 	.word	index@(_Z8mbDummyPPfS_mi)
        /*0038*/ 	.word	0x00000000


	//----- nvinfo : EIATTR_REGCOUNT
	.align		4
.L_9:
        /*003c*/ 	.byte	0x04, 0x2f
        /*003e*/ 	.short	(.L_11 - .L_10)
	.align		4
.L_10:
        /*0040*/ 	.word	index@(_Z9mbDummyMRPfS_mi)
        /*0044*/ 	.word	0x00000018


	//----- nvinfo : EIATTR_FRAME_SIZE
	.align		4
.L_11:
        /*0048*/ 	.byte	0x04, 0x11
        /*004a*/ 	.short	(.L_13 - .L_12)
	.align		4
.L_12:
        /*004c*/ 	.word	index@(_Z9mbDummyMRPfS_mi)
        /*0050*/ 	.word	0x00000000


	//----- nvinfo : EIATTR_REGCOUNT
	.align		4
.L_13:
        /*0054*/ 	.byte	0x04, 0x2f
        /*0056*/ 	.short	(.L_15 - .L_14)
	.align		4
.L_14:
        /*0058*/ 	.word	index@(_Z10mbDummyPMRPfS_mi)
        /*005c*/ 	.word	0x00000015


	//----- nvinfo : EIATTR_FRAME_SIZE
	.align		4
.L_15:
        /*0060*/ 	.byte	0x04, 0x11
        /*0062*/ 	.short	(.L_17 - .L_16)
	.align		4
.L_16:
        /*0064*/ 	.word	index@($__internal_0_$__cuda_sm20_div_u64)
        /*0068*/ 	.word	0x00000000


	//----- nvinfo : EIATTR_FRAME_SIZE
	.align		4
.L_17:
        /*006c*/ 	.byte	0x04, 0x11
        /*006e*/ 	.short	(.L_19 - .L_18)
	.align		4
.L_18:
        /*0070*/ 	.word	index@(_Z10mbDummyPMRPfS_mi)
        /*0074*/ 	.word	0x00000000


	//----- nvinfo : EIATTR_REGCOUNT
	.align		4
.L_19:
        /*0078*/ 	.byte	0x04, 0x2f
        /*007a*/ 	.short	(.L_21 - .L_20)
	.align		4
.L_20:
        /*007c*/ 	.word	index@(_Z7cbDummyPKfPfm)
        /*0080*/ 	.word	0x00000008


	//----- nvinfo : EIATTR_FRAME_SIZE
	.align		4
.L_21:
        /*0084*/ 	.byte	0x04, 0x11
        /*0086*/ 	.short	(.L_23 - .L_22)
	.align		4
.L_22:
        /*0088*/ 	.word	index@(_Z7cbDummyPKfPfm)
        /*008c*/ 	.word	0x00000000


	//----- nvinfo : EIATTR_MIN_STACK_SIZE
	.align		4
.L_23:
        /*0090*/ 	.byte	0x04, 0x12
        /*0092*/ 	.short	(.L_25 - .L_24)
	.align		4
.L_24:
        /*0094*/ 	.word	index@(_Z7cbDummyPKfPfm)
        /*0098*/ 	.word	0x00000000


	//----- nvinfo : EIATTR_MIN_STACK_SIZE
	.align		4
.L_25:
        /*009c*/ 	.byte	0x04, 0x12
        /*009e*/ 	.short	(.L_27 - .L_26)
	.align		4
.L_26:
        /*00a0*/ 	.word	index@(_Z10mbDummyPMRPfS_mi)
        /*00a4*/ 	.word	0x00000000


	//----- nvinfo : EIATTR_MIN_STACK_SIZE
	.align		4
.L_27:
        /*00a8*/ 	.byte	0x04, 0x12
        /*00aa*/ 	.short	(.L_29 - .L_28)
	.align		4
.L_28:
        /*00ac*/ 	.word	index@(_Z9mbDummyMRPfS_mi)
        /*00b0*/ 	.word	0x00000000


	//----- nvinfo : EIATTR_MIN_STACK_SIZE
	.align		4
.L_29:
        /*00b4*/ 	.byte	0x04, 0x12
        /*00b6*/ 	.short	(.L_31 - .L_30)
	.align		4
.L_30:
        /*00b8*/ 	.word	index@(_Z8mbDummyPPfS_mi)
        /*00bc*/ 	.word	0x00000000


	//----- nvinfo : EIATTR_MIN_STACK_SIZE
	.align		4
.L_31:
        /*00c0*/ 	.byte	0x04, 0x12
        /*00c2*/ 	.short	(.L_33 - .L_32)
	.align		4
.L_32:
        /*00c4*/ 	.word	index@(_Z7mbDummyPfS_mi)
        /*00c8*/ 	.word	0x00000000
.L_33:


//--------------------- .nv.compat                --------------------------
	.section	.nv.compat,"",@"SHT_CUDA_COMPAT_INFO"
	.align	4
        /*0000*/ 	.byte	0x02, 0x09, 0x00, 0x00, 0x02, 0x02, 0x01, 0x00, 0x02, 0x05, 0x05, 0x00, 0x03, 0x07, 0x01, 0x01
        /*0010*/ 	.byte	0x02, 0x03, 0x00, 0x00, 0x02, 0x06, 0x01, 0x00, 0x04, 0x0b, 0x08, 0x00, 0x09, 0x00, 0x00, 0x00
        /*0020*/ 	.byte	0x00, 0x00, 0x00, 0x00


//--------------------- .nv.info._Z7cbDummyPKfPfm --------------------------
	.section	.nv.info._Z7cbDummyPKfPfm,"",@"SHT_CUDA_INFO"
	.sectionflags	@""
	.align	4


	//----- nvinfo : EIATTR_CUDA_API_VERSION
	.align		4
        /*0000*/ 	.byte	0x04, 0x37
        /*0002*/ 	.short	(.L_35 - .L_34)
.L_34:
        /*0004*/ 	.word	0x00000082


	//----- nvinfo : EIATTR_KPARAM_INFO
	.align		4
.L_35:
        /*0008*/ 	.byte	0x04, 0x17
        /*000a*/ 	.short	(.L_37 - .L_36)
.L_36:
        /*000c*/ 	.word	0x00000000
        /*0010*/ 	.short	0x0002
        /*0012*/ 	.short	0x0010
        /*0014*/ 	.byte	0x00, 0xf0, 0x21, 0x00


	//----- nvinfo : EIATTR_KPARAM_INFO
	.align		4
.L_37:
        /*0018*/ 	.byte	0x04, 0x17
        /*001a*/ 	.short	(.L_39 - .L_38)
.L_38:
        /*001c*/ 	.word	0x00000000
        /*0020*/ 	.short	0x0001
        /*0022*/ 	.short	0x0008
        /*0024*/ 	.byte	0x00, 0xf5, 0x21, 0x00


	//----- nvinfo : EIATTR_KPARAM_INFO
	.align		4
.L_39:
        /*0028*/ 	.byte	0x04, 0x17
        /*002a*/ 	.short	(.L_41 - .L_40)
.L_40:
        /*002c*/ 	.word	0x00000000
        /*0030*/ 	.short	0x0000
        /*0032*/ 	.short	0x0000
        /*0034*/ 	.byte	0x00, 0xf5, 0x21, 0x00


	//----- nvinfo : EIATTR_SPARSE_MMA_MASK
	.align		4
.L_41:
        /*0038*/ 	.byte	0x03, 0x50
        /*003a*/ 	.short	0x0000


	//----- nvinfo : EIATTR_MAXREG_COUNT
	.align		4
        /*003c*/ 	.byte	0x03, 0x1b
        /*003e*/ 	.short	0x00ff


	//----- nvinfo : EIATTR_NUM_BARRIERS
	.align		4
        /*0040*/ 	.byte	0x02, 0x4c
        /*0042*/ 	.byte	0x01
	.zero		1


	//----- nvinfo : EIATTR_MERCURY_ISA_VERSION
	.align		4
        /*0044*/ 	.byte	0x03, 0x5f
        /*0046*/ 	.short	0x0101


	//----- nvinfo : EIATTR_VRC_CTA_INIT_COUNT
	.align		4
        /*0048*/ 	.byte	0x02, 0x4a
	.zero		1
	.zero		1


	//----- nvinfo : EIATTR_EXIT_INSTR_OFFSETS
	.align		4
        /*004c*/ 	.byte	0x04, 0x1c
        /*004e*/ 	.short	(.L_43 - .L_42)


	//   ....[0]....
.L_42:
        /*0050*/ 	.word	0x000000f0


	//   ....[1]....
        /*0054*/ 	.word	0x00000120


	//----- nvinfo : EIATTR_CRS_STACK_SIZE
	.align		4
.L_43:
        /*0058*/ 	.byte	0x04, 0x1e
        /*005a*/ 	.short	(.L_45 - .L_44)
.L_44:
        /*005c*/ 	.word	0x00000000


	//----- nvinfo : EIATTR_CBANK_PARAM_SIZE
	.align		4
.L_45:
        /*0060*/ 	.byte	0x03, 0x19
        /*0062*/ 	.short	0x0018


	//----- nvinfo : EIATTR_PARAM_CBANK
	.align		4
        /*0064*/ 	.byte	0x04, 0x0a
        /*0066*/ 	.short	(.L_47 - .L_46)
	.align		4
.L_46:
        /*0068*/ 	.word	index@(.nv.constant0._Z7cbDummyPKfPfm)
        /*006c*/ 	.short	0x0380
        /*006e*/ 	.short	0x0018


	//----- nvinfo : EIATTR_SW_WAR
	.align		4
.L_47:
        /*0070*/ 	.byte	0x04, 0x36
        /*0072*/ 	.short	(.L_49 - .L_48)
.L_48:
        /*0074*/ 	.word	0x00000008
.L_49:


//--------------------- .nv.info._Z10mbDummyPMRPfS_mi --------------------------
	.section	.nv.info._Z10mbDummyPMRPfS_mi,"",@"SHT_CUDA_INFO"
	.sectionflags	@""
	.align	4


	//----- nvinfo : EIATTR_CUDA_API_VERSION
	.align		4
        /*0000*/ 	.byte	0x04, 0x37
        /*0002*/ 	.short	(.L_51 - .L_50)
.L_50:
        /*0004*/ 	.word	0x00000082


	//----- nvinfo : EIATTR_KPARAM_INFO
	.align		4
.L_51:
        /*0008*/ 	.byte	0x04, 0x17
        /*000a*/ 	.short	(.L_53 - .L_52)
.L_52:
        /*000c*/ 	.word	0x00000000
        /*0010*/ 	.short	0x0003
        /*0012*/ 	.short	0x0018
        /*0014*/ 	.byte	0x00, 0xf0, 0x11, 0x00


	//----- nvinfo : EIATTR_KPARAM_INFO
	.align		4
.L_53:
        /*0018*/ 	.byte	0x04, 0x17
        /*001a*/ 	.short	(.L_55 - .L_54)
.L_54:
        /*001c*/ 	.word	0x00000000
        /*0020*/ 	.short	0x0002
        /*0022*/ 	.short	0x0010
        /*0024*/ 	.byte	0x00, 0xf0, 0x21, 0x00


	//----- nvinfo : EIATTR_KPARAM_INFO
	.align		4
.L_55:
        /*0028*/ 	.byte	0x04, 0x17
        /*002a*/ 	.short	(.L_57 - .L_56)
.L_56:
        /*002c*/ 	.word	0x00000000
        /*0030*/ 	.short	0x0001
        /*0032*/ 	.short	0x0008
        /*0034*/ 	.byte	0x00, 0xf5, 0x21, 0x00


	//----- nvinfo : EIATTR_KPARAM_INFO
	.align		4
.L_57:
        /*0038*/ 	.byte	0x04, 0x17
        /*003a*/ 	.short	(.L_59 - .L_58)
.L_58:
        /*003c*/ 	.word	0x00000000
        /*0040*/ 	.short	0x0000
        /*0042*/ 	.short	0x0000
        /*0044*/ 	.byte	0x00, 0xf5, 0x21, 0x00


	//----- nvinfo : EIATTR_SPARSE_MMA_MASK
	.align		4
.L_59:
        /*0048*/ 	.byte	0x03, 0x50
        /*004a*/ 	.short	0x0000


	//----- nvinfo : EIATTR_MAXREG_COUNT
	.align		4
        /*004c*/ 	.byte	0x03, 0x1b
        /*004e*/ 	.short	0x00ff


	//----- nvinfo : EIATTR_NUM_BARRIERS
	.align		4
        /*0050*/ 	.byte	0x02, 0x4c
        /*0052*/ 	.byte	0x01
	.zero		1


	//----- nvinfo : EIATTR_MERCURY_ISA_VERSION
	.align		4
        /*0054*/ 	.byte	0x03, 0x5f
        /*0056*/ 	.short	0x0101


	//----- nvinfo : EIATTR_VRC_CTA_INIT_COUNT
	.align		4
        /*0058*/ 	.byte	0x02, 0x4a
	.zero		1
	.zero		1


	//----- nvinfo : EIATTR_EXIT_INSTR_OFFSETS
	.align		4
        /*005c*/ 	.byte	0x04, 0x1c
        /*005e*/ 	.short	(.L_61 - .L_60)


	//   ....[0]....
.L_60:
        /*0060*/ 	.word	0x00000200


	//   ....[1]....
        /*0064*/ 	.word	0x000007d0


	//----- nvinfo : EIATTR_CRS_STACK_SIZE
	.align		4
.L_61:
        /*0068*/ 	.byte	0x04, 0x1e
        /*006a*/ 	.short	(.L_63 - .L_62)
.L_62:
        /*006c*/ 	.word	0x00000000


	//----- nvinfo : EIATTR_CBANK_PARAM_SIZE
	.align		4
.L_63:
        /*0070*/ 	.byte	0x03, 0x19
        /*0072*/ 	.short	0x001c


	//----- nvinfo : EIATTR_PARAM_CBANK
	.align		4
        /*0074*/ 	.byte	0x04, 0x0a
        /*0076*/ 	.short	(.L_65 - .L_64)
	.align		4
.L_64:
        /*0078*/ 	.word	index@(.nv.constant0._Z10mbDummyPMRPfS_mi)
        /*007c*/ 	.short	0x0380
        /*007e*/ 	.short	0x001c


	//----- nvinfo : EIATTR_SW_WAR
	.align		4
.L_65:
        /*0080*/ 	.byte	0x04, 0x36
        /*0082*/ 	.short	(.L_67 - .L_66)
.L_66:
        /*0084*/ 	.word	0x00000008
.L_67:


//--------------------- .nv.info._Z9mbDummyMRPfS_mi --------------------------
	.section	.nv.info._Z9mbDummyMRPfS_mi,"",@"SHT_CUDA_INFO"
	.sectionflags	@""
	.align	4


	//----- nvinfo : EIATTR_CUDA_API_VERSION
	.align		4
        /*0000*/ 	.byte	0x04, 0x37
        /*0002*/ 	.short	(.L_69 - .L_68)
.L_68:
        /*0004*/ 	.word	0x00000082


	//----- nvinfo : EIATTR_KPARAM_INFO
	.align		4
.L_69:
        /*0008*/ 	.byte	0x04, 0x17
        /*000a*/ 	.short	(.L_71 - .L_70)
.L_70:
        /*000c*/ 	.word	0x00000000
        /*0010*/ 	.short	0x0003
        /*0012*/ 	.short	0x0018
        /*0014*/ 	.byte	0x00, 0xf0, 0x11, 0x00


	//----- nvinfo : EIATTR_KPARAM_INFO
	.align		4
.L_71:
        /*0018*/ 	.byte	0x04, 0x17
        /*001a*/ 	.short	(.L_73 - .L_72)
.L_72:
        /*001c*/ 	.word	0x00000000
        /*0020*/ 	.short	0x0002
        /*0022*/ 	.short	0x0010
        /*0024*/ 	.byte	0x00, 0xf0, 0x21, 0x00


	//----- nvinfo : EIATTR_KPARAM_INFO
	.align		4
.L_73:
        /*0028*/ 	.byte	0x04, 0x17
        /*002a*/ 	.short	(.L_75 - .L_74)
.L_74:
        /*002c*/ 	.word	0x00000000
        /*0030*/ 	.short	0x0001
        /*0032*/ 	.short	0x0008
        /*0034*/ 	.byte	0x00, 0xf5, 0x21, 0x00


	//----- nvinfo : EIATTR_KPARAM_INFO
	.align		4
.L_75:
        /*0038*/ 	.byte	0x04, 0x17
        /*003a*/ 	.short	(.L_77 - .L_76)
.L_76:
        /*003c*/ 	.word	0x00000000
        /*0040*/ 	.short	0x0000
        /*0042*/ 	.short	0x0000
        /*0044*/ 	.byte	0x00, 0xf5, 0x21, 0x00


	//----- nvinfo : EIATTR_SPARSE_MMA_MASK
	.align		4
.L_77:
        /*0048*/ 	.byte	0x03, 0x50
        /*004a*/ 	.short	0x0000


	//----- nvinfo : EIATTR_MAXREG_COUNT
	.align		4
        /*004c*/ 	.byte	0x03, 0x1b
        /*004e*/ 	.short	0x00ff


	//----- nvinfo : EIATTR_NUM_BARRIERS
	.align		4
        /*0050*/ 	.byte	0x02, 0x4c
        /*0052*/ 	.byte	0x01
	.zero		1


	//----- nvinfo : EIATTR_MERCURY_ISA_VERSION
	.align		4
        /*0054*/ 	.byte	0x03, 0x5f
        /*0056*/ 	.short	0x0101


	//----- nvinfo : EIATTR_VRC_CTA_INIT_COUNT
	.align		4
        /*0058*/ 	.byte	0x02, 0x4a
	.zero		1
	.zero		1


	//----- nvinfo : EIATTR_EXIT_INSTR_OFFSETS
	.align		4
        /*005c*/ 	.byte	0x04, 0x1c
        /*005e*/ 	.short	(.L_79 - .L_78)


	//   ....[0]....
.L_78:
        /*0060*/ 	.word	0x00000030


	//   ....[1]....
        /*0064*/ 	.word	0x00000dd0


	//   ....[2]....
        /*0068*/ 	.word	0x00001170


	//----- nvinfo : EIATTR_CRS_STACK_SIZE
	.align		4
.L_79:
        /*006c*/ 	.byte	0x04, 0x1e
        /*006e*/ 	.short	(.L_81 - .L_80)
.L_80:
        /*0070*/ 	.word	0x00000000


	//----- nvinfo : EIATTR_CBANK_PARAM_SIZE
	.align		4
.L_81:
        /*0074*/ 	.byte	0x03, 0x19
        /*0076*/ 	.short	0x001c


	//----- nvinfo : EIATTR_PARAM_CBANK
	.align		4
        /*0078*/ 	.byte	0x04, 0x0a
        /*007a*/ 	.short	(.L_83 - .L_82)
	.align		4
.L_82:
        /*007c*/ 	.word	index@(.nv.constant0._Z9mbDummyMRPfS_mi)
        /*0080*/ 	.short	0x0380
        /*0082*/ 	.short	0x001c


	//----- nvinfo : EIATTR_SW_WAR
	.align		4
.L_83:
        /*0084*/ 	.byte	0x04, 0x36
        /*0086*/ 	.short	(.L_85 - .L_84)
.L_84:
        /*0088*/ 	.word	0x00000008
.L_85:


//--------------------- .nv.info._Z8mbDummyPPfS_mi --------------------------
	.section	.nv.info._Z8mbDummyPPfS_mi,"",@"SHT_CUDA_INFO"
	.sectionflags	@""
	.align	4


	//----- nvinfo : EIATTR_CUDA_API_VERSION
	.align		4
        /*0000*/ 	.byte	0x04, 0x37
        /*0002*/ 	.short	(.L_87 - .L_86)
.L_86:
        /*0004*/ 	.word	0x00000082


	//----- nvinfo : EIATTR_KPARAM_INFO
	.align		4
.L_87:
        /*0008*/ 	.byte	0x04, 0x17
        /*000a*/ 	.short	(.L_89 - .L_88)
.L_88:
        /*000c*/ 	.word	0x00000000
        /*0010*/ 	.short	0x0003
        /*0012*/ 	.short	0x0018
        /*0014*/ 	.byte	0x00, 0xf0, 0x11, 0x00


	//----- nvinfo : EIATTR_KPARAM_INFO
	.align		4
.L_89:
        /*0018*/ 	.byte	0x04, 0x17
        /*001a*/ 	.short	(.L_91 - .L_90)
.L_90:
        /*001c*/ 	.word	0x00000000
        /*0020*/ 	.short	0x0002
        /*0022*/ 	.short	0x0010
        /*0024*/ 	.byte	0x00, 0xf0, 0x21, 0x00


	//----- nvinfo : EIATTR_KPARAM_INFO
	.align		4
.L_91:
        /*0028*/ 	.byte	0x04, 0x17
        /*002a*/ 	.short	(.L_93 - .L_92)
.L_92:
        /*002c*/ 	.word	0x00000000
        /*0030*/ 	.short	0x0001
        /*0032*/ 	.short	0x0008
        /*0034*/ 	.byte	0x00, 0xf5, 0x21, 0x00


	//----- nvinfo : EIATTR_KPARAM_INFO
	.align		4
.L_93:
        /*0038*/ 	.byte	0x04, 0x17
        /*003a*/ 	.short	(.L_95 - .L_94)
.L_94:
        /*003c*/ 	.word	0x00000000
        /*0040*/ 	.short	0x0000
        /*0042*/ 	.short	0x0000
        /*0044*/ 	.byte	0x00, 0xf5, 0x21, 0x00


	//----- nvinfo : EIATTR_SPARSE_MMA_MASK
	.align		4
.L_95:
        /*0048*/ 	.byte	0x03, 0x50
        /*004a*/ 	.short	0x0000


	//----- nvinfo : EIATTR_MAXREG_COUNT
	.align		4
        /*004c*/ 	.byte	0x03, 0x1b
        /*004e*/ 	.short	0x00ff


	//----- nvinfo : EIATTR_MERCURY_ISA_VERSION
	.align		4
        /*0050*/ 	.byte	0x03, 0x5f
        /*0052*/ 	.short	0x0101


	//----- nvinfo : EIATTR_VRC_CTA_INIT_COUNT
	.align		4
        /*0054*/ 	.byte	0x02, 0x4a
	.zero		1
	.zero		1


	//----- nvinfo : EIATTR_EXIT_INSTR_OFFSETS
	.align		4
        /*0058*/ 	.byte	0x04, 0x1c
        /*005a*/ 	.short	(.L_97 - .L_96)


	//   ....[0]....
.L_96:
        /*005c*/ 	.word	0x00000200


	//   ....[1]....
        /*0060*/ 	.word	0x00000420


	//----- nvinfo : EIATTR_CRS_STACK_SIZE
	.align		4
.L_97:
        /*0064*/ 	.byte	0x04, 0x1e
        /*0066*/ 	.short	(.L_99 - .L_98)
.L_98:
        /*0068*/ 	.word	0x00000000


	//----- nvinfo : EIATTR_CBANK_PARAM_SIZE
	.align		4
.L_99:
        /*006c*/ 	.byte	0x03, 0x19
        /*006e*/ 	.short	0x001c


	//----- nvinfo : EIATTR_PARAM_CBANK
	.align		4
        /*0070*/ 	.byte	0x04, 0x0a
        /*0072*/ 	.short	(.L_101 - .L_100)
	.align		4
.L_100:
        /*0074*/ 	.word	index@(.nv.constant0._Z8mbDummyPPfS_mi)
        /*0078*/ 	.short	0x0380
        /*007a*/ 	.short	0x001c


	//----- nvinfo : EIATTR_SW_WAR
	.align		4
.L_101:
        /*007c*/ 	.byte	0x04, 0x36
        /*007e*/ 	.short	(.L_103 - .L_102)
.L_102:
        /*0080*/ 	.word	0x00000008
.L_103:


//--------------------- .nv.info._Z7mbDummyPfS_mi --------------------------
	.section	.nv.info._Z7mbDummyPfS_mi,"",@"SHT_CUDA_INFO"
	.sectionflags	@""
	.align	4


	//----- nvinfo : EIATTR_CUDA_API_VERSION
	.align		4
        /*0000*/ 	.byte	0x04, 0x37
        /*0002*/ 	.short	(.L_105 - .L_104)
.L_104:
        /*0004*/ 	.word	0x00000082


	//----- nvinfo : EIATTR_KPARAM_INFO
	.align		4
.L_105:
        /*0008*/ 	.byte	0x04, 0x17
        /*000a*/ 	.short	(.L_107 - .L_106)
.L_106:
        /*000c*/ 	.word	0x00000000
        /*0010*/ 	.short	0x0003
        /*0012*/ 	.short	0x0018
        /*0014*/ 	.byte	0x00, 0xf0, 0x11, 0x00


	//----- nvinfo : EIATTR_KPARAM_INFO
	.align		4
.L_107:
        /*0018*/ 	.byte	0x04, 0x17
        /*001a*/ 	.short	(.L_109 - .L_108)
.L_108:
        /*001c*/ 	.word	0x00000000
        /*0020*/ 	.short	0x0002
        /*0022*/ 	.short	0x0010
        /*0024*/ 	.byte	0x00, 0xf0, 0x21, 0x00


	//----- nvinfo : EIATTR_KPARAM_INFO
	.align		4
.L_109:
        /*0028*/ 	.byte	0x04, 0x17
        /*002a*/ 	.short	(.L_111 - .L_110)
.L_110:
        /*002c*/ 	.word	0x00000000
        /*0030*/ 	.short	0x0001
        /*0032*/ 	.short	0x0008
        /*0034*/ 	.byte	0x00, 0xf5, 0x21, 0x00


	//----- nvinfo : EIATTR_KPARAM_INFO
	.align		4
.L_111:
        /*0038*/ 	.byte	0x04, 0x17
        /*003a*/ 	.short	(.L_113 - .L_112)
.L_112:
        /*003c*/ 	.word	0x00000000
        /*0040*/ 	.short	0x0000
        /*0042*/ 	.short	0x0000
        /*0044*/ 	.byte	0x00, 0xf5, 0x21, 0x00


	//----- nvinfo : EIATTR_SPARSE_MMA_MASK
	.align		4
.L_113:
        /*0048*/ 	.byte	0x03, 0x50
        /*004a*/ 	.short	0x0000


	//----- nvinfo : EIATTR_MAXREG_COUNT
	.align		4
        /*004c*/ 	.byte	0x03, 0x1b
        /*004e*/ 	.short	0x00ff


	//----- nvinfo : EIATTR_MERCURY_ISA_VERSION
	.align		4
        /*0050*/ 	.byte	0x03, 0x5f
        /*0052*/ 	.short	0x0101


	//----- nvinfo : EIATTR_VRC_CTA_INIT_COUNT
	.align		4
        /*0054*/ 	.byte	0x02, 0x4a
	.zero		1
	.zero		1


	//----- nvinfo : EIATTR_EXIT_INSTR_OFFSETS
	.align		4
        /*0058*/ 	.byte	0x04, 0x1c
        /*005a*/ 	.short	(.L_115 - .L_114)


	//   ....[0]....
.L_114:
        /*005c*/ 	.word	0x00000030


	//   ....[1]....
        /*0060*/ 	.word	0x000004d0


	//   ....[2]....
        /*0064*/ 	.word	0x00000700


	//   ....[3]....
        /*0068*/ 	.word	0x00000830


	//   ....[4]....
        /*006c*/ 	.word	0x000008e0


	//----- nvinfo : EIATTR_CRS_STACK_SIZE
	.align		4
.L_115:
        /*0070*/ 	.byte	0x04, 0x1e
        /*0072*/ 	.short	(.L_117 - .L_116)
.L_116:
        /*0074*/ 	.word	0x00000000


	//----- nvinfo : EIATTR_CBANK_PARAM_SIZE
	.align		4
.L_117:
        /*0078*/ 	.byte	0x03, 0x19
        /*007a*/ 	.short	0x001c


	//----- nvinfo : EIATTR_PARAM_CBANK
	.align		4
        /*007c*/ 	.byte	0x04, 0x0a
        /*007e*/ 	.short	(.L_119 - .L_118)
	.align		4
.L_118:
        /*0080*/ 	.word	index@(.nv.constant0._Z7mbDummyPfS_mi)
        /*0084*/ 	.short	0x0380
        /*0086*/ 	.short	0x001c


	//----- nvinfo : EIATTR_SW_WAR
	.align		4
.L_119:
        /*0088*/ 	.byte	0x04, 0x36
        /*008a*/ 	.short	(.L_121 - .L_120)
.L_120:
        /*008c*/ 	.word	0x00000008
.L_121:


//--------------------- .nv.callgraph             --------------------------
	.section	.nv.callgraph,"",@"SHT_CUDA_CALLGRAPH"
	.align	4
	.sectionentsize	8
	.align		4
        /*0000*/ 	.word	0x00000000
	.align		4
        /*0004*/ 	.word	0xffffffff
	.align		4
        /*0008*/ 	.word	0x00000000
	.align		4
        /*000c*/ 	.word	0xfffffffe
	.align		4
        /*0010*/ 	.word	0x00000000
	.align		4
        /*0014*/ 	.word	0xfffffffd
	.align		4
        /*0018*/ 	.word	0x00000000
	.align		4
        /*001c*/ 	.word	0xfffffffc


//--------------------- .text._Z7cbDummyPKfPfm    --------------------------
	.section	.text._Z7cbDummyPKfPfm,"ax",@progbits
	.align	128
        .global         _Z7cbDummyPKfPfm
        .type           _Z7cbDummyPKfPfm,@function
        .size           _Z7cbDummyPKfPfm,(.L_x_65 - _Z7cbDummyPKfPfm)
        .other          _Z7cbDummyPKfPfm,@"STO_CUDA_ENTRY STV_DEFAULT"
_Z7cbDummyPKfPfm:
.text._Z7cbDummyPKfPfm:
[----:B------:R-:W-:Y:S01]  /*0000*/  LDC R1, c[0x0][0x37c] ;  /* 0x0000df00ff017b82 */ /* 0x000fe20000000800 */
[----:B------:R-:W0:Y:S07]  /*0010*/  S2R R0, SR_TID.X ;  /* 0x0000000000007919 */ /* 0x000e2e0000002100 */
[----:B------:R-:W1:Y:S01]  /*0020*/  S2UR UR5, SR_CTAID.X ;  /* 0x00000000000579c3 */ /* 0x000e620000002500 */
[----:B------:R-:W1:Y:S01]  /*0030*/  LDCU UR4, c[0x0][0x360] ;  /* 0x00006c00ff0477ac */ /* 0x000e620008000800 */
[----:B------:R-:W-:Y:S01]  /*0040*/  BSSY.RECONVERGENT B0, `(.L_x_0) ;  /* 0x0000008000007945 */ /* 0x000fe20003800200 */
[----:B-1----:R-:W-:Y:S01]  /*0050*/  UIMAD UR4, UR4, UR5, URZ ;  /* 0x00000005040472a4 */ /* 0x002fe2000f8e02ff */
[----:B0-----:R-:W-:-:S05]  /*0060*/  IADD3 R0, PT, PT, -R0, RZ, RZ ;  /* 0x000000ff00007210 */ /* 0x001fca0007ffe1ff */
[----:B------:R-:W-:-:S05]  /*0070*/  ISETP.NE.AND P0, PT, R0, UR4, PT ;  /* 0x0000000400007c0c */ /* 0x000fca000bf05270 */
[----:B------:R-:W0:Y:S08]  /*0080*/  LDCU.64 UR4, c[0x0][0x358] ;  /* 0x00006b00ff0477ac */ /* 0x000e300008000a00 */
[----:B------:R-:W-:Y:S05]  /*0090*/  @P0 BRA `(.L_x_1) ;  /* 0x0000000000080947 */ /* 0x000fea0003800000 */
[----:B------:R-:W0:Y:S02]  /*00a0*/  LDC.64 R2, c[0x0][0x380] ;  /* 0x0000e000ff027b82 */ /* 0x000e240000000a00 */
[----:B0-----:R1:W5:Y:S02]  /*00b0*/  LDG.E R5, desc[UR4][R2.64] ;  /* 0x0000000402057981 */ /* 0x001364000c1e1900 */
.L_x_1:
[----:B0-----:R-:W-:Y:S05]  /*00c0*/  BSYNC.RECONVERGENT B0 ;  /* 0x0000000000007941 */ /* 0x001fea0003800200 */
.L_x_0:
[----:B------:R-:W-:Y:S08]  /*00d0*/  BAR.SYNC.DEFER_BLOCKING 0x0 ;  /* 0x0000000000007b1d */ /* 0x000ff00000010000 */
[----:B------:R-:W-:Y:S06]  /*00e0*/  BAR.SYNC.DEFER_BLOCKING 0x0 ;  /* 0x0000000000007b1d */ /* 0x000fec0000010000 */
[----:B------:R-:W-:Y:S05]  /*00f0*/  @P0 EXIT ;  /* 0x000000000000094d */ /* 0x000fea0003800000 */
[----:B-1----:R-:W0:Y:S02]  /*0100*/  LDC.64 R2, c[0x0][0x388] ;  /* 0x0000e200ff027b82 */ /* 0x002e240000000a00 */
[----:B0----5:R-:W-:Y:S01]  /*0110*/  STG.E desc[UR4][R2.64], R5 ;  /* 0x0000000502007986 */ /* 0x021fe2000c101904 */
[----:B------:R-:W-:Y:S05]  /*0120*/  EXIT ;  /* 0x000000000000794d */ /* 0x000fea0003800000 */
.L_x_2:
[----:B------:R-:W-:-:S00]  /*0130*/  BRA `(.L_x_2) ;  /* 0xfffffffc00fc7947 */ /* 0x000fc0000383ffff */
[----:B------:R-:W-:-:S00]  /*0140*/  NOP ;  /* 0x0000000000007918 */ /* 0x000fc00000000000 */
        /* <DEDUP_REMOVED lines=11> */
.L_x_65:


//--------------------- .text._Z10mbDummyPMRPfS_mi --------------------------
	.section	.text._Z10mbDummyPMRPfS_mi,"ax",@progbits
	.align	128
        .global         _Z10mbDummyPMRPfS_mi
        .type           _Z10mbDummyPMRPfS_mi,@function
        .size           _Z10mbDummyPMRPfS_mi,(.L_x_63 - _Z10mbDummyPMRPfS_mi)
        .other          _Z10mbDummyPMRPfS_mi,@"STO_CUDA_ENTRY STV_DEFAULT"
_Z10mbDummyPMRPfS_mi:
.text._Z10mbDummyPMRPfS_mi:
[----:B------:R-:W-:Y:S08]  /*0000*/  LDC R1, c[0x0][0x37c] ;  /* 0x0000df00ff017b82 */ /* 0x000ff00000000800 */
[----:B------:R-:W0:Y:S01]  /*0010*/  LDC.64 R2, c[0x0][0x390] ;  /* 0x0000e400ff027b82 */ /* 0x000e220000000a00 */
[----:B------:R-:W0:Y:S02]  /*0020*/  LDCU UR7, c[0x0][0x360] ;  /* 0x00006c00ff0777ac */ /* 0x000e240008000800 */
[----:B0-----:R-:W-:-:S04]  /*0030*/  IADD3 R0, P0, PT, R2, UR7, RZ ;  /* 0x0000000702007c10 */ /* 0x001fc8000ff1e0ff */
[----:B------:R-:W-:-:S04]  /*0040*/  IADD3 R0, P1, PT, R0, -0x1, RZ ;  /* 0xffffffff00007810 */ /* 0x000fc80007f3e0ff */
[----:B------:R-:W-:-:S04]  /*0050*/  IADD3.X R3, PT, PT, RZ, -0x1, R3, P1, P0 ;  /* 0xffffffffff037810 */ /* 0x000fc80000fe0403 */
[----:B------:R-:W-:-:S13]  /*0060*/  ISETP.NE.U32.AND P0, PT, R3, RZ, PT ;  /* 0x000000ff0300720c */ /* 0x000fda0003f05070 */
[----:B------:R-:W-:Y:S05]  /*0070*/  @P0 BRA `(.L_x_3) ;  /* 0x0000000000500947 */ /* 0x000fea0003800000 */
[----:B------:R-:W0:Y:S01]  /*0080*/  I2F.U32.RP R4, UR7 ;  /* 0x0000000700047d06 */ /* 0x000e220008209000 */
[----:B------:R-:W-:-:S07]  /*0090*/  ISETP.NE.U32.AND P2, PT, RZ, UR7, PT ;  /* 0x00000007ff007c0c */ /* 0x000fce000bf45070 */
[----:B0-----:R-:W0:Y:S02]  /*00a0*/  MUFU.RCP R4, R4 ;  /* 0x0000000400047308 */ /* 0x001e240000001000 */
[----:B0-----:R-:W-:-:S06]  /*00b0*/  VIADD R2, R4, 0xffffffe ;  /* 0x0ffffffe04027836 */ /* 0x001fcc0000000000 */
[----:B------:R0:W1:Y:S02]  /*00c0*/  F2I.FTZ.U32.TRUNC.NTZ R3, R2 ;  /* 0x0000000200037305 */ /* 0x000064000021f000 */
[----:B0-----:R-:W-:Y:S02]  /*00d0*/  IMAD.MOV.U32 R2, RZ, RZ, RZ ;  /* 0x000000ffff027224 */ /* 0x001fe400078e00ff */
[----:B-1----:R-:W-:-:S04]  /*00e0*/  IMAD.MOV R5, RZ, RZ, -R3 ;  /* 0x000000ffff057224 */ /* 0x002fc800078e0a03 */
[----:B------:R-:W-:-:S04]  /*00f0*/  IMAD R5, R5, UR7, RZ ;  /* 0x0000000705057c24 */ /* 0x000fc8000f8e02ff */
[----:B------:R-:W-:-:S06]  /*0100*/  IMAD.HI.U32 R3, R3, R5, R2 ;  /* 0x0000000503037227 */ /* 0x000fcc00078e0002 */
[----:B------:R-:W-:-:S04]  /*0110*/  IMAD.HI.U32 R3, R3, R0, RZ ;  /* 0x0000000003037227 */ /* 0x000fc800078e00ff */
[----:B------:R-:W-:-:S04]  /*0120*/  IMAD.MOV R5, RZ, RZ, -R3 ;  /* 0x000000ffff057224 */ /* 0x000fc800078e0a03 */
[----:B------:R-:W-:-:S05]  /*0130*/  IMAD R0, R5, UR7, R0 ;  /* 0x0000000705007c24 */ /* 0x000fca000f8e0200 */
[----:B------:R-:W-:-:S13]  /*0140*/  ISETP.GE.U32.AND P0, PT, R0, UR7, PT ;  /* 0x0000000700007c0c */ /* 0x000fda000bf06070 */
[----:B------:R-:W-:Y:S02]  /*0150*/  @P0 VIADD R0, R0, -UR7 ;  /* 0x8000000700000c36 */ /* 0x000fe40008000000 */
[----:B------:R-:W-:-:S03]  /*0160*/  @P0 VIADD R3, R3, 0x1 ;  /* 0x0000000103030836 */ /* 0x000fc60000000000 */
[----:B------:R-:W-:-:S13]  /*0170*/  ISETP.GE.U32.AND P1, PT, R0, UR7, PT ;  /* 0x0000000700007c0c */ /* 0x000fda000bf26070 */
[----:B------:R-:W-:Y:S01]  /*0180*/  @P1 VIADD R3, R3, 0x1 ;  /* 0x0000000103031836 */ /* 0x000fe20000000000 */
[----:B------:R-:W-:-:S05]  /*0190*/  @!P2 LOP3.LUT R3, RZ, UR7, RZ, 0x33, !PT ;  /* 0x00000007ff03ac12 */ /* 0x000fca000f8e33ff */
[----:B------:R-:W-:Y:S01]  /*01a0*/  IMAD.MOV.U32 R0, RZ, RZ, R3 ;  /* 0x000000ffff007224 */ /* 0x000fe200078e0003 */
[----:B------:R-:W-:Y:S06]  /*01b0*/  BRA `(.L_x_4) ;  /* 0x0000000000087947 */ /* 0x000fec0003800000 */
.L_x_3:
[----:B------:R-:W-:-:S07]  /*01c0*/  MOV R2, 0x1e0 ;  /* 0x000001e000027802 */ /* 0x000fce0000000f00 */
[----:B------:R-:W-:Y:S05]  /*01d0*/  CALL.REL.NOINC `($__internal_0_$__cuda_sm20_div_u64) ;  /* 0x0000000400807944 */ /* 0x000fea0003c00000 */
.L_x_4:
[----:B------:R-:W0:Y:S02]  /*01e0*/  LDC R2, c[0x0][0x398] ;  /* 0x0000e600ff027b82 */ /* 0x000e240000000800 */
[----:B0-----:R-:W-:-:S13]  /*01f0*/  ISETP.GE.AND P0, PT, R2, 0x1, PT ;  /* 0x000000010200780c */ /* 0x001fda0003f06270 */
[----:B------:R-:W-:Y:S05]  /*0200*/  @!P0 EXIT ;  /* 0x000000000000894d */ /* 0x000fea0003800000 */
[----:B------:R-:W0:Y:S01]  /*0210*/  S2R R10, SR_TID.X ;  /* 0x00000000000a7919 */ /* 0x000e220000002100 */
[----:B------:R-:W1:Y:S01]  /*0220*/  S2UR UR8, SR_CTAID.X ;  /* 0x00000000000879c3 */ /* 0x000e620000002500 */
[----:B------:R-:W2:Y:S01]  /*0230*/  LDCU UR9, c[0x0][0x370] ;  /* 0x00006e00ff0977ac */ /* 0x000ea20008000800 */
[----:B------:R-:W3:Y:S01]  /*0240*/  LDCU.64 UR10, c[0x0][0x358] ;  /* 0x00006b00ff0a77ac */ /* 0x000ee20008000a00 */
[----:B------:R-:W-:-:S05]  /*0250*/  UMOV UR4, URZ ;  /* 0x000000ff00047c82 */ /* 0x000fca0008000000 */
.L_x_12:
[----:B------:R-:W4:Y:S01]  /*0260*/  LDCU UR5, c[0x0][0x398] ;  /* 0x00007300ff0577ac */ /* 0x000f220008000800 */
[----:B-1----:R-:W-:Y:S01]  /*0270*/  ISETP.LE.AND P0, PT, R0, UR8, PT ;  /* 0x0000000800007c0c */ /* 0x002fe2000bf03270 */
[----:B------:R-:W-:-:S04]  /*0280*/  UIADD3 UR4, UPT, UPT, UR4, 0x1, URZ ;  /* 0x0000000104047890 */ /* 0x000fc8000fffe0ff */
[----:B----4-:R-:W-:-:S08]  /*0290*/  UISETP.NE.AND UP0, UPT, UR4, UR5, UPT ;  /* 0x000000050400728c */ /* 0x010fd0000bf05270 */
[----:B0-2---:R-:W-:Y:S05]  /*02a0*/  @P0 BRA `(.L_x_5) ;  /* 0x0000000400440947 */ /* 0x005fea0003800000 */
[----:B------:R-:W1:Y:S01]  /*02b0*/  LDC.64 R2, c[0x0][0x380] ;  /* 0x0000e000ff027b82 */ /* 0x000e620000000a00 */
[----:B0-----:R-:W-:Y:S01]  /*02c0*/  ISETP.NE.AND P1, PT, R10, 0x1, PT ;  /* 0x000000010a00780c */ /* 0x001fe20003f25270 */
[----:B------:R-:W-:Y:S01]  /*02d0*/  IMAD.U32 R11, RZ, RZ, UR8 ;  /* 0x00000008ff0b7e24 */ /* 0x000fe2000f8e00ff */
[----:B------:R-:W0:Y:S01]  /*02e0*/  LDCU.64 UR16, c[0x0][0x390] ;  /* 0x00007200ff1077ac */ /* 0x000e220008000a00 */
[----:B------:R-:W4:Y:S04]  /*02f0*/  LDCU.64 UR12, c[0x0][0x380] ;  /* 0x00007000ff0c77ac */ /* 0x000f280008000a00 */
[----:B------:R-:W0:Y:S01]  /*0300*/  LDC.64 R4, c[0x0][0x388] ;  /* 0x0000e200ff047b82 */ /* 0x000e220000000a00 */
[----:B------:R-:W0:Y:S07]  /*0310*/  LDCU.64 UR14, c[0x0][0x388] ;  /* 0x00007100ff0e77ac */ /* 0x000e2e0008000a00 */
[----:B------:R-:W0:Y:S08]  /*0320*/  LDC.64 R6, c[0x0][0x380] ;  /* 0x0000e000ff067b82 */ /* 0x000e300000000a00 */
[----:B----4-:R-:W0:Y:S02]  /*0330*/  LDC.64 R8, c[0x0][0x388] ;  /* 0x0000e200ff087b82 */ /* 0x010e240000000a00 */
.L_x_11:
[C---:B------:R-:W-:Y:S01]  /*0340*/  IMAD R12, R11.reuse, UR7, R10 ;  /* 0x000000070b0c7c24 */ /* 0x040fe2000f8e020a */
[----:B------:R-:W-:Y:S01]  /*0350*/  BSSY.RECONVERGENT B0, `(.L_x_6) ;  /* 0x0000033000007945 */ /* 0x000fe20003800200 */
[----:B--2---:R-:W-:-:S05]  /*0360*/  VIADD R11, R11, UR9 ;  /* 0x000000090b0b7c36 */ /* 0x004fca0008000000 */
[----:B------:R-:W-:Y:S01]  /*0370*/  ISETP.GE.AND P2, PT, R11, R0, PT ;  /* 0x000000000b00720c */ /* 0x000fe20003f46270 */
[----:B0-----:R-:W-:-:S12]  /*0380*/  @!P1 BRA `(.L_x_7) ;  /* 0x0000000000649947 */ /* 0x001fd80003800000 */
[----:B------:R-:W-:-:S13]  /*0390*/  ISETP.NE.AND P0, PT, R10, RZ, PT ;  /* 0x000000ff0a00720c */ /* 0x000fda0003f05270 */
[----:B------:R-:W-:Y:S05]  /*03a0*/  @P0 BRA `(.L_x_8) ;  /* 0x0000000000b40947 */ /* 0x000fea0003800000 */
[----:B------:R-:W-:-:S04]  /*03b0*/  SHF.R.S32.HI R13, RZ, 0x1f, R12 ;  /* 0x0000001fff0d7819 */ /* 0x000fc8000001140c */
[----:B------:R-:W-:-:S04]  /*03c0*/  LEA.HI R13, R13, R12, RZ, 0x10 ;  /* 0x0000000c0d0d7211 */ /* 0x000fc800078f80ff */
[----:B------:R-:W-:-:S05]  /*03d0*/  SHF.R.S32.HI R15, RZ, 0x10, R13 ;  /* 0x00000010ff0f7819 */ /* 0x000fca000001140d */
[----:B-1----:R-:W-:-:S06]  /*03e0*/  IMAD.WIDE R14, R15, 0x4, R2 ;  /* 0x000000040f0e7825 */ /* 0x002fcc00078e0202 */
[----:B---3--:R-:W2:Y:S01]  /*03f0*/  LDG.E R14, desc[UR10][R14.64] ;  /* 0x0000000a0e0e7981 */ /* 0x008ea2000c1e1900 */
[----:B------:R-:W-:-:S05]  /*0400*/  LOP3.LUT R13, R13, 0xffff0000, RZ, 0xc0, !PT ;  /* 0xffff00000d0d7812 */ /* 0x000fca00078ec0ff */
[----:B------:R-:W-:-:S05]  /*0410*/  IMAD.IADD R13, R12, 0x1, -R13 ;  /* 0x000000010c0d7824 */ /* 0x000fca00078e0a0d */
[----:B------:R-:W-:-:S04]  /*0420*/  SHF.R.S32.HI R16, RZ, 0x1f, R13 ;  /* 0x0000001fff107819 */ /* 0x000fc8000001140d */
[----:B------:R-:W-:-:S04]  /*0430*/  LEA.HI R16, R16, R13, RZ, 0x8 ;  /* 0x0000000d10107211 */ /* 0x000fc800078f40ff */
[----:B------:R-:W-:-:S04]  /*0440*/  SHF.R.S32.HI R16, RZ, 0x8, R16 ;  /* 0x00000008ff107819 */ /* 0x000fc80000011410 */
[----:B------:R-:W-:Y:S01]  /*0450*/  SHF.R.S32.HI R18, RZ, 0x1f, R16 ;  /* 0x0000001fff127819 */ /* 0x000fe20000011410 */
[----:B--2---:R-:W-:-:S05]  /*0460*/  IMAD.SHL.U32 R13, R14, 0x100, RZ ;  /* 0x000001000e0d7824 */ /* 0x004fca00078e00ff */
[----:B------:R-:W-:-:S04]  /*0470*/  IADD3 R17, P0, PT, R16, R13, RZ ;  /* 0x0000000d10117210 */ /* 0x000fc80007f1e0ff */
[----:B------:R-:W-:Y:S02]  /*0480*/  LEA.HI.X.SX32 R18, R13, R18, 0x1, P0 ;  /* 0x000000120d127211 */ /* 0x000fe400000f0eff */
[----:B------:R-:W-:-:S04]  /*0490*/  LEA R16, P0, R17, UR12, 0x2 ;  /* 0x0000000c11107c11 */ /* 0x000fc8000f8010ff */
[----:B------:R-:W-:-:S05]  /*04a0*/  LEA.HI.X R17, R17, UR13, R18, 0x2, P0 ;  /* 0x0000000d11117c11 */ /* 0x000fca00080f1412 */
[----:B------:R-:W2:Y:S01]  /*04b0*/  LDG.E R16, desc[UR10][R16.64] ;  /* 0x0000000a10107981 */ /* 0x000ea2000c1e1900 */
[----:B------:R-:W1:Y:S01]  /*04c0*/  S2UR UR6, SR_CgaCtaId ;  /* 0x00000000000679c3 */ /* 0x000e620000008800 */
[----:B------:R-:W-:Y:S02]  /*04d0*/  UMOV UR5, 0x400 ;  /* 0x0000040000057882 */ /* 0x000fe40000000000 */
[----:B-1----:R-:W-:Y:S01]  /*04e0*/  ULEA UR5, UR6, UR5, 0x18 ;  /* 0x0000000506057291 */ /* 0x002fe2000f8ec0ff */
[----:B--2---:R-:W-:-:S08]  /*04f0*/  IMAD.SHL.U32 R13, R16, 0x100, RZ ;  /* 0x00000100100d7824 */ /* 0x004fd000078e00ff */
[----:B------:R2:W-:Y:S01]  /*0500*/  STS [UR5], R13 ;  /* 0x0000000dff007988 */ /* 0x0005e20008000805 */
[----:B------:R-:W-:Y:S05]  /*0510*/  BRA `(.L_x_8) ;  /* 0x0000000000587947 */ /* 0x000fea0003800000 */
.L_x_7:
[----:B------:R-:W-:-:S04]  /*0520*/  SHF.R.S32.HI R13, RZ, 0x1f, R12 ;  /* 0x0000001fff0d7819 */ /* 0x000fc8000001140c */
[----:B------:R-:W-:-:S04]  /*0530*/  LEA.HI R13, R13, R12, RZ, 0x10 ;  /* 0x0000000c0d0d7211 */ /* 0x000fc800078f80ff */
[----:B------:R-:W-:-:S05]  /*0540*/  SHF.R.S32.HI R15, RZ, 0x10, R13 ;  /* 0x00000010ff0f7819 */ /* 0x000fca000001140d */
[----:B0-----:R-:W-:-:S06]  /*0550*/  IMAD.WIDE R14, R15, 0x4, R4 ;  /* 0x000000040f0e7825 */ /* 0x001fcc00078e0204 */
[----:B---3--:R-:W2:Y:S01]  /*0560*/  LDG.E R14, desc[UR10][R14.64] ;  /* 0x0000000a0e0e7981 */ /* 0x008ea2000c1e1900 */
[----:B------:R-:W-:-:S05]  /*0570*/  LOP3.LUT R13, R13, 0xffff0000, RZ, 0xc0, !PT ;  /* 0xffff00000d0d7812 */ /* 0x000fca00078ec0ff */
[----:B------:R-:W-:-:S05]  /*0580*/  IMAD.IADD R13, R12, 0x1, -R13 ;  /* 0x000000010c0d7824 */ /* 0x000fca00078e0a0d */
[----:B------:R-:W-:-:S04]  /*0590*/  SHF.R.S32.HI R16, RZ, 0x1f, R13 ;  /* 0x0000001fff107819 */ /* 0x000fc8000001140d */
[----:B------:R-:W-:-:S04]  /*05a0*/  LEA.HI R16, R16, R13, RZ, 0x8 ;  /* 0x0000000d10107211 */ /* 0x000fc800078f40ff */
[----:B------:R-:W-:Y:S01]  /*05b0*/  SHF.R.S32.HI R18, RZ, 0x8, R16 ;  /* 0x00000008ff127819 */ /* 0x000fe20000011410 */
[----:B--2---:R-:W-:-:S05]  /*05c0*/  IMAD.SHL.U32 R13, R14, 0x100, RZ ;  /* 0x000001000e0d7824 */ /* 0x004fca00078e00ff */
[----:B------:R-:W-:Y:S02]  /*05d0*/  SHF.R.S32.HI R16, RZ, 0x1f, R13 ;  /* 0x0000001fff107819 */ /* 0x000fe4000001140d */
[----:B------:R-:W-:-:S04]  /*05e0*/  IADD3 R13, P0, PT, R18, R13, RZ ;  /* 0x0000000d120d7210 */ /* 0x000fc80007f1e0ff */
[----:B------:R-:W-:Y:S02]  /*05f0*/  LEA.HI.X.SX32 R18, R18, R16, 0x1, P0 ;  /* 0x0000001012127211 */ /* 0x000fe400000f0eff */
[----:B------:R-:W-:-:S04]  /*0600*/  LEA R16, P0, R13, UR14, 0x2 ;  /* 0x0000000e0d107c11 */ /* 0x000fc8000f8010ff */
[----:B------:R-:W-:-:S05]  /*0610*/  LEA.HI.X R17, R13, UR15, R18, 0x2, P0 ;  /* 0x0000000f0d117c11 */ /* 0x000fca00080f1412 */
[----:B------:R-:W2:Y:S01]  /*0620*/  LDG.E R16, desc[UR10][R16.64] ;  /* 0x0000000a10107981 */ /* 0x000ea2000c1e1900 */
[----:B------:R-:W0:Y:S01]  /*0630*/  S2UR UR6, SR_CgaCtaId ;  /* 0x00000000000679c3 */ /* 0x000e220000008800 */
[----:B------:R-:W-:Y:S02]  /*0640*/  UMOV UR5, 0x400 ;  /* 0x0000040000057882 */ /* 0x000fe40000000000 */
[----:B0-----:R-:W-:Y:S01]  /*0650*/  ULEA UR5, UR6, UR5, 0x18 ;  /* 0x0000000506057291 */ /* 0x001fe2000f8ec0ff */
[----:B--2---:R-:W-:-:S08]  /*0660*/  IMAD.SHL.U32 R13, R16, 0x100, RZ ;  /* 0x00000100100d7824 */ /* 0x004fd000078e00ff */
[----:B------:R0:W-:Y:S03]  /*0670*/  STS [UR5+0x4], R13 ;  /* 0x0000040dff007988 */ /* 0x0001e60008000805 */
.L_x_8:
[----:B0--3--:R-:W-:Y:S05]  /*0680*/  BSYNC.RECONVERGENT B0 ;  /* 0x0000000000007941 */ /* 0x009fea0003800200 */
.L_x_6:
[----:B------:R-:W-:Y:S01]  /*0690*/  BAR.SYNC.DEFER_BLOCKING 0x0 ;  /* 0x0000000000007b1d */ /* 0x000fe20000010000 */
[----:B------:R-:W-:Y:S02]  /*06a0*/  ISETP.GE.U32.AND P0, PT, R12, UR16, PT ;  /* 0x000000100c007c0c */ /* 0x000fe4000bf06070 */
[----:B------:R-:W-:-:S03]  /*06b0*/  SHF.R.S32.HI R12, RZ, 0x1f, R12 ;  /* 0x0000001fff0c7819 */ /* 0x000fc6000001140c */
[----:B------:R-:W-:Y:S01]  /*06c0*/  BSSY.RECONVERGENT B0, `(.L_x_9) ;  /* 0x000000e000007945 */ /* 0x000fe20003800200 */
[----:B------:R-:W-:-:S13]  /*06d0*/  ISETP.GE.U32.AND.EX P0, PT, R12, UR17, PT, P0 ;  /* 0x000000110c007c0c */ /* 0x000fda000bf06100 */
[----:B------:R-:W-:Y:S05]  /*06e0*/  @P0 BRA `(.L_x_10) ;  /* 0x00000000002c0947 */ /* 0x000fea0003800000 */
[----:B------:R-:W0:Y:S01]  /*06f0*/  S2UR UR6, SR_CgaCtaId ;  /* 0x00000000000679c3 */ /* 0x000e220000008800 */
[----:B------:R-:W-:Y:S02]  /*0700*/  UMOV UR5, 0x400 ;  /* 0x0000040000057882 */ /* 0x000fe40000000000 */
[----:B0-----:R-:W-:-:S09]  /*0710*/  ULEA UR5, UR6, UR5, 0x18 ;  /* 0x0000000506057291 */ /* 0x001fd2000f8ec0ff */
[----:B------:R-:W2:Y:S02]  /*0720*/  LDS.64 R14, [UR5] ;  /* 0x00000005ff0e7984 */ /* 0x000ea40008000a00 */
[----:B--2---:R-:W-:-:S04]  /*0730*/  IMAD.IADD R13, R14, 0x1, R10 ;  /* 0x000000010e0d7824 */ /* 0x004fc800078e020a */
[----:B------:R-:W-:-:S06]  /*0740*/  IMAD.WIDE.U32 R12, R13, 0x4, R6 ;  /* 0x000000040d0c7825 */ /* 0x000fcc00078e0006 */
[----:B------:R-:W2:Y:S01]  /*0750*/  LDG.E R12, desc[UR10][R12.64] ;  /* 0x0000000a0c0c7981 */ /* 0x000ea2000c1e1900 */
[----:B------:R-:W-:-:S04]  /*0760*/  IMAD.IADD R15, R10, 0x1, R15 ;  /* 0x000000010a0f7824 */ /* 0x000fc800078e020f */
[----:B------:R-:W-:-:S04]  /*0770*/  IMAD.WIDE.U32 R14, R15, 0x4, R8 ;  /* 0x000000040f0e7825 */ /* 0x000fc800078e0008 */
[----:B--2---:R-:W-:-:S05]  /*0780*/  FADD R17, R12, 1 ;  /* 0x3f8000000c117421 */ /* 0x004fca0000000000 */
[----:B------:R0:W-:Y:S02]  /*0790*/  STG.E desc[UR10][R14.64], R17 ;  /* 0x000000110e007986 */ /* 0x0001e4000c10190a */
.L_x_10:
[----:B------:R-:W-:Y:S05]  /*07a0*/  BSYNC.RECONVERGENT B0 ;  /* 0x0000000000007941 */ /* 0x000fea0003800200 */
.L_x_9:
[----:B------:R-:W-:Y:S05]  /*07b0*/  @!P2 BRA `(.L_x_11) ;  /* 0xfffffff800e0a947 */ /* 0x000fea000383ffff */
.L_x_5:
[----:B------:R-:W-:Y:S05]  /*07c0*/  BRA.U UP0, `(.L_x_12) ;  /* 0xfffffff900a47547 */ /* 0x000fea000b83ffff */
[----:B--23--:R-:W-:Y:S05]  /*07d0*/  EXIT ;  /* 0x000000000000794d */ /* 0x00cfea0003800000 */
        .weak           $__internal_0_$__cuda_sm20_div_u64
        .type           $__internal_0_$__cuda_sm20_div_u64,@function
        .size           $__internal_0_$__cuda_sm20_div_u64,(.L_x_63 - $__internal_0_$__cuda_sm20_div_u64)
$__internal_0_$__cuda_sm20_div_u64:
[----:B------:R-:W-:Y:S01]  /*07e0*/  UMOV UR4, UR7 ;  /* 0x0000000700047c82 */ /* 0x000fe20008000000 */
[----:B------:R-:W-:Y:S02]  /*07f0*/  UMOV UR5, URZ ;  /* 0x000000ff00057c82 */ /* 0x000fe40008000000 */
[----:B------:R-:W0:Y:S08]  /*0800*/  I2F.U64.RP R8, UR4 ;  /* 0x0000000400087d12 */ /* 0x000e300008309000 */
[----:B0-----:R-:W0:Y:S02]  /*0810*/  MUFU.RCP R8, R8 ;  /* 0x0000000800087308 */ /* 0x001e240000001000 */
[----:B0-----:R-:W-:-:S06]  /*0820*/  VIADD R4, R8, 0x1ffffffe ;  /* 0x1ffffffe08047836 */ /* 0x001fcc0000000000 */
[----:B------:R-:W0:Y:S02]  /*0830*/  F2I.U64.TRUNC R4, R4 ;  /* 0x0000000400047311 */ /* 0x000e24000020d800 */
[----:B0-----:R-:W-:-:S04]  /*0840*/  IMAD.WIDE.U32 R6, R4, UR7, RZ ;  /* 0x0000000704067c25 */ /* 0x001fc8000f8e00ff */
[----:B------:R-:W-:Y:S01]  /*0850*/  IMAD R7, R5, UR7, R7 ;  /* 0x0000000705077c24 */ /* 0x000fe2000f8e0207 */
[----:B------:R-:W-:-:S05]  /*0860*/  IADD3 R9, P0, PT, RZ, -R6, RZ ;  /* 0x80000006ff097210 */ /* 0x000fca0007f1e0ff */
[----:B------:R-:W-:-:S04]  /*0870*/  IMAD.HI.U32 R6, R4, R9, RZ ;  /* 0x0000000904067227 */ /* 0x000fc800078e00ff */
[----:B------:R-:W-:Y:S02]  /*0880*/  IMAD.X R11, RZ, RZ, ~R7, P0 ;  /* 0x000000ffff0b7224 */ /* 0x000fe400000e0e07 */
[----:B------:R-:W-:Y:S02]  /*0890*/  IMAD.MOV.U32 R7, RZ, RZ, R4 ;  /* 0x000000ffff077224 */ /* 0x000fe400078e0004 */
[-C--:B------:R-:W-:Y:S02]  /*08a0*/  IMAD R13, R5, R11.reuse, RZ ;  /* 0x0000000b050d7224 */ /* 0x080fe400078e02ff */
[----:B------:R-:W-:-:S04]  /*08b0*/  IMAD.WIDE.U32 R6, P0, R4, R11, R6 ;  /* 0x0000000b04067225 */ /* 0x000fc80007800006 */
[----:B------:R-:W-:-:S04]  /*08c0*/  IMAD.HI.U32 R11, R5, R11, RZ ;  /* 0x0000000b050b7227 */ /* 0x000fc800078e00ff */
[----:B------:R-:W-:-:S05]  /*08d0*/  IMAD.HI.U32 R6, P1, R5, R9, R6 ;  /* 0x0000000905067227 */ /* 0x000fca0007820006 */
[----:B------:R-:W-:Y:S01]  /*08e0*/  IADD3 R7, P2, PT, R13, R6, RZ ;  /* 0x000000060d077210 */ /* 0x000fe20007f5e0ff */
[----:B------:R-:W-:-:S04]  /*08f0*/  IMAD.X R6, R11, 0x1, R5, P0 ;  /* 0x000000010b067824 */ /* 0x000fc800000e0605 */
[----:B------:R-:W-:Y:S01]  /*0900*/  IMAD.WIDE.U32 R4, R7, UR7, RZ ;  /* 0x0000000707047c25 */ /* 0x000fe2000f8e00ff */
[----:B------:R-:W-:Y:S02]  /*0910*/  IADD3.X R9, PT, PT, RZ, RZ, R6, P2, P1 ;  /* 0x000000ffff097210 */ /* 0x000fe400017e2406 */
[----:B------:R-:W-:-:S03]  /*0920*/  IADD3 R11, P0, PT, RZ, -R4, RZ ;  /* 0x80000004ff0b7210 */ /* 0x000fc60007f1e0ff */
[----:B------:R-:W-:Y:S02]  /*0930*/  IMAD R4, R9, UR7, R5 ;  /* 0x0000000709047c24 */ /* 0x000fe4000f8e0205 */
[----:B------:R-:W-:Y:S02]  /*0940*/  IMAD.MOV.U32 R5, RZ, RZ, RZ ;  /* 0x000000ffff057224 */ /* 0x000fe400078e00ff */
[----:B------:R-:W-:-:S04]  /*0950*/  IMAD.HI.U32 R6, R7, R11, RZ ;  /* 0x0000000b07067227 */ /* 0x000fc800078e00ff */
[----:B------:R-:W-:-:S04]  /*0960*/  IMAD.X R4, RZ, RZ, ~R4, P0 ;  /* 0x000000ffff047224 */ /* 0x000fc800000e0e04 */
[----:B------:R-:W-:-:S04]  /*0970*/  IMAD.WIDE.U32 R6, P0, R7, R4, R6 ;  /* 0x0000000407067225 */ /* 0x000fc80007800006 */
[C---:B------:R-:W-:Y:S02]  /*0980*/  IMAD R8, R9.reuse, R4, RZ ;  /* 0x0000000409087224 */ /* 0x040fe400078e02ff */
[----:B------:R-:W-:-:S04]  /*0990*/  IMAD.HI.U32 R7, P1, R9, R11, R6 ;  /* 0x0000000b09077227 */ /* 0x000fc80007820006 */
[----:B------:R-:W-:Y:S01]  /*09a0*/  IMAD.HI.U32 R4, R9, R4, RZ ;  /* 0x0000000409047227 */ /* 0x000fe200078e00ff */
[----:B------:R-:W-:-:S03]  /*09b0*/  IADD3 R7, P2, PT, R8, R7, RZ ;  /* 0x0000000708077210 */ /* 0x000fc60007f5e0ff */
[----:B------:R-:W-:Y:S02]  /*09c0*/  IMAD.X R9, R4, 0x1, R9, P0 ;  /* 0x0000000104097824 */ /* 0x000fe400000e0609 */
[----:B------:R-:W-:-:S03]  /*09d0*/  IMAD.HI.U32 R4, R7, R0, RZ ;  /* 0x0000000007047227 */ /* 0x000fc600078e00ff */
[----:B------:R-:W-:Y:S01]  /*09e0*/  IADD3.X R9, PT, PT, RZ, RZ, R9, P2, P1 ;  /* 0x000000ffff097210 */ /* 0x000fe200017e2409 */
[----:B------:R-:W-:-:S04]  /*09f0*/  IMAD.WIDE.U32 R4, R7, R3, R4 ;  /* 0x0000000307047225 */ /* 0x000fc800078e0004 */
[C---:B------:R-:W-:Y:S02]  /*0a00*/  IMAD R7, R9.reuse, R3, RZ ;  /* 0x0000000309077224 */ /* 0x040fe400078e02ff */
[----:B------:R-:W-:-:S04]  /*0a10*/  IMAD.HI.U32 R4, P0, R9, R0, R4 ;  /* 0x0000000009047227 */ /* 0x000fc80007800004 */
[----:B------:R-:W-:Y:S01]  /*0a20*/  IMAD.HI.U32 R9, R9, R3, RZ ;  /* 0x0000000309097227 */ /* 0x000fe200078e00ff */
[----:B------:R-:W-:-:S03]  /*0a30*/  IADD3 R6, P1, PT, R7, R4, RZ ;  /* 0x0000000407067210 */ /* 0x000fc60007f3e0ff */
[----:B------:R-:W-:-:S04]  /*0a40*/  IMAD.X R4, RZ, RZ, R9, P0 ;  /* 0x000000ffff047224 */ /* 0x000fc800000e0609 */
[----:B------:R-:W-:Y:S02]  /*0a50*/  IMAD.X R7, RZ, RZ, R4, P1 ;  /* 0x000000ffff077224 */ /* 0x000fe400008e0604 */
[----:B------:R-:W-:-:S04]  /*0a60*/  IMAD.WIDE.U32 R4, R6, UR7, RZ ;  /* 0x0000000706047c25 */ /* 0x000fc8000f8e00ff */
[----:B------:R-:W-:Y:S01]  /*0a70*/  IMAD R8, R7, UR7, R5 ;  /* 0x0000000707087c24 */ /* 0x000fe2000f8e0205 */
[----:B------:R-:W-:-:S04]  /*0a80*/  IADD3 R5, P0, PT, -R4, R0, RZ ;  /* 0x0000000004057210 */ /* 0x000fc80007f1e1ff */
[----:B------:R-:W-:Y:S01]  /*0a90*/  IADD3 R0, P1, PT, R5, -UR7, RZ ;  /* 0x8000000705007c10 */ /* 0x000fe2000ff3e0ff */
[----:B------:R-:W-:Y:S01]  /*0aa0*/  IMAD.X R7, R3, 0x1, ~R8, P0 ;  /* 0x0000000103077824 */ /* 0x000fe200000e0e08 */
[----:B------:R-:W-:Y:S01]  /*0ab0*/  ISETP.GE.U32.AND P0, PT, R5, UR7, PT ;  /* 0x0000000705007c0c */ /* 0x000fe2000bf06070 */
[----:B------:R-:W-:-:S03]  /*0ac0*/  VIADD R3, R6, 0x1 ;  /* 0x0000000106037836 */ /* 0x000fc60000000000 */
[C---:B------:R-:W-:Y:S02]  /*0ad0*/  ISETP.GE.U32.AND.EX P0, PT, R7.reuse, RZ, PT, P0 ;  /* 0x000000ff0700720c */ /* 0x040fe40003f06100 */
[----:B------:R-:W-:Y:S02]  /*0ae0*/  IADD3.X R4, PT, PT, R7, -0x1, RZ, P1, !PT ;  /* 0xffffffff07047810 */ /* 0x000fe40000ffe4ff */
[----:B------:R-:W-:Y:S02]  /*0af0*/  SEL R0, R0, R5, P0 ;  /* 0x0000000500007207 */ /* 0x000fe40000000000 */
[----:B------:R-:W-:Y:S02]  /*0b00*/  SEL R3, R3, R6, P0 ;  /* 0x0000000603037207 */ /* 0x000fe40000000000 */
[----:B------:R-:W-:Y:S02]  /*0b10*/  SEL R4, R4, R7, P0 ;  /* 0x0000000704047207 */ /* 0x000fe40000000000 */
[----:B------:R-:W-:Y:S01]  /*0b20*/  ISETP.GE.U32.AND P0, PT, R0, UR7, PT ;  /* 0x0000000700007c0c */ /* 0x000fe2000bf06070 */
[----:B------:R-:W-:Y:S01]  /*0b30*/  VIADD R0, R3, 0x1 ;  /* 0x0000000103007836 */ /* 0x000fe20000000000 */
[----:B------:R-:W-:-:S02]  /*0b40*/  ISETP.NE.U32.AND P1, PT, RZ, UR7, PT ;  /* 0x00000007ff007c0c */ /* 0x000fc4000bf25070 */
[----:B------:R-:W-:Y:S02]  /*0b50*/  ISETP.GE.U32.AND.EX P0, PT, R4, RZ, PT, P0 ;  /* 0x000000ff0400720c */ /* 0x000fe40003f06100 */
[----:B------:R-:W-:Y:S02]  /*0b60*/  ISETP.NE.AND.EX P1, PT, RZ, RZ, PT, P1 ;  /* 0x000000ffff00720c */ /* 0x000fe40003f25310 */
[----:B------:R-:W-:Y:S01]  /*0b70*/  SEL R0, R0, R3, P0 ;  /* 0x0000000300007207 */ /* 0x000fe20000000000 */
[----:B------:R-:W-:-:S03]  /*0b80*/  IMAD.MOV.U32 R3, RZ, RZ, 0x0 ;  /* 0x00000000ff037424 */ /* 0x000fc600078e00ff */
[----:B------:R-:W-:Y:S01]  /*0b90*/  SEL R0, R0, 0xffffffff, P1 ;  /* 0xffffffff00007807 */ /* 0x000fe20000800000 */
[----:B------:R-:W-:Y:S06]  /*0ba0*/  RET.REL.NODEC R2 `(_Z10mbDummyPMRPfS_mi) ;  /* 0xfffffff402147950 */ /* 0x000fec0003c3ffff */
.L_x_13:
        /* <DEDUP_REMOVED lines=13> */
.L_x_63:


//--------------------- .text._Z9mbDummyMRPfS_mi  --------------------------
	.section	.text._Z9mbDummyMRPfS_mi,"ax",@progbits
	.align	128
        .global         _Z9mbDummyMRPfS_mi
        .type           _Z9mbDummyMRPfS_mi,@function
        .size           _Z9mbDummyMRPfS_mi,(.L_x_67 - _Z9mbDummyMRPfS_mi)
        .other          _Z9mbDummyMRPfS_mi,@"STO_CUDA_ENTRY STV_DEFAULT"
_Z9mbDummyMRPfS_mi:
.text._Z9mbDummyMRPfS_mi:
[----:B------:R-:W-:Y:S08]  /*0000*/  LDC R1, c[0x0][0x37c] ;  /* 0x0000df00ff017b82 */ /* 0x000ff00000000800 */
[----:B------:R-:W0:Y:S02]  /*0010*/  LDC R14, c[0x0][0x398] ;  /* 0x0000e600ff0e7b82 */ /* 0x000e240000000800 */
[----:B0-----:R-:W-:-:S13]  /*0020*/  ISETP.GE.AND P0, PT, R14, 0x1, PT ;  /* 0x000000010e00780c */ /* 0x001fda0003f06270 */
[----:B------:R-:W-:Y:S05]  /*0030*/  @!P0 EXIT ;  /* 0x000000000000894d */ /* 0x000fea0003800000 */
[----:B------:R-:W0:Y:S01]  /*0040*/  S2R R3, SR_CTAID.X ;  /* 0x0000000000037919 */ /* 0x000e220000002500 */
[----:B------:R-:W0:Y:S01]  /*0050*/  LDCU UR4, c[0x0][0x360] ;  /* 0x00006c00ff0477ac */ /* 0x000e220008000800 */
[----:B------:R-:W1:Y:S01]  /*0060*/  LDC.64 R4, c[0x0][0x380] ;  /* 0x0000e000ff047b82 */ /* 0x000e620000000a00 */
[C---:B------:R-:W-:Y:S01]  /*0070*/  ISETP.GE.U32.AND P0, PT, R14.reuse, 0x4, PT ;  /* 0x000000040e00780c */ /* 0x040fe20003f06070 */
[----:B------:R-:W0:Y:S01]  /*0080*/  S2R R0, SR_TID.X ;  /* 0x0000000000007919 */ /* 0x000e220000002100 */
[----:B------:R-:W2:Y:S01]  /*0090*/  LDCU.64 UR6, c[0x0][0x358] ;  /* 0x00006b00ff0677ac */ /* 0x000ea20008000a00 */
[----:B------:R-:W-:Y:S01]  /*00a0*/  LOP3.LUT R13, R14, 0x3, RZ, 0xc0, !PT ;  /* 0x000000030e0d7812 */ /* 0x000fe200078ec0ff */
[----:B0-----:R-:W-:-:S03]  /*00b0*/  IMAD R10, R3, UR4, R0 ;  /* 0x00000004030a7c24 */ /* 0x001fc6000f8e0200 */
[----:B------:R-:W0:Y:S02]  /*00c0*/  LDC.64 R2, c[0x0][0x388] ;  /* 0x0000e200ff027b82 */ /* 0x000e240000000a00 */
[--C-:B------:R-:W-:Y:S02]  /*00d0*/  SHF.R.S32.HI R7, RZ, 0x1f, R10.reuse ;  /* 0x0000001fff077819 */ /* 0x100fe4000001140a */
[----:B------:R-:W-:Y:S02]  /*00e0*/  SHF.R.S32.HI R15, RZ, 0x1f, R10 ;  /* 0x0000001fff0f7819 */ /* 0x000fe4000001140a */
[----:B------:R-:W-:-:S04]  /*00f0*/  LEA.HI R7, R7, R10, RZ, 0x10 ;  /* 0x0000000a07077211 */ /* 0x000fc800078f80ff */
[----:B------:R-:W-:Y:S02]  /*0100*/  LOP3.LUT R9, R7, 0xffff0000, RZ, 0xc0, !PT ;  /* 0xffff000007097812 */ /* 0x000fe400078ec0ff */
[----:B------:R-:W-:-:S03]  /*0110*/  SHF.R.S32.HI R7, RZ, 0x10, R7 ;  /* 0x00000010ff077819 */ /* 0x000fc60000011407 */
[----:B------:R-:W-:Y:S02]  /*0120*/  IMAD.IADD R9, R10, 0x1, -R9 ;  /* 0x000000010a097824 */ /* 0x000fe400078e0a09 */
[----:B-1----:R-:W-:-:S03]  /*0130*/  IMAD.WIDE R4, R7, 0x4, R4 ;  /* 0x0000000407047825 */ /* 0x002fc600078e0204 */
[----:B------:R-:W-:Y:S01]  /*0140*/  SHF.R.S32.HI R6, RZ, 0x1f, R9 ;  /* 0x0000001fff067819 */ /* 0x000fe20000011409 */
[----:B0-----:R-:W-:-:S03]  /*0150*/  IMAD.WIDE R2, R7, 0x4, R2 ;  /* 0x0000000407027825 */ /* 0x001fc600078e0202 */
[----:B------:R-:W-:-:S04]  /*0160*/  LEA.HI R6, R6, R9, RZ, 0x8 ;  /* 0x0000000906067211 */ /* 0x000fc800078f40ff */
[----:B------:R-:W-:-:S04]  /*0170*/  SHF.R.S32.HI R11, RZ, 0x8, R6 ;  /* 0x00000008ff0b7819 */ /* 0x000fc80000011406 */
[----:B------:R-:W-:Y:S01]  /*0180*/  SHF.R.S32.HI R12, RZ, 0x1f, R11 ;  /* 0x0000001fff0c7819 */ /* 0x000fe2000001140b */
[----:B--2---:R-:W-:Y:S06]  /*0190*/  @!P0 BRA `(.L_x_14) ;  /* 0x0000000c00088947 */ /* 0x004fec0003800000 */
[----:B------:R-:W0:Y:S01]  /*01a0*/  LDC.64 R6, c[0x0][0x380] ;  /* 0x0000e000ff067b82 */ /* 0x000e220000000a00 */
[----:B------:R-:W-:Y:S01]  /*01b0*/  LOP3.LUT R14, R14, 0x7ffffffc, RZ, 0xc0, !PT ;  /* 0x7ffffffc0e0e7812 */ /* 0x000fe200078ec0ff */
[----:B------:R-:W1:Y:S01]  /*01c0*/  LDCU.64 UR8, c[0x0][0x380] ;  /* 0x00007000ff0877ac */ /* 0x000e620008000a00 */
[----:B------:R-:W-:-:S03]  /*01d0*/  ISETP.NE.AND P1, PT, R0, 0x1, PT ;  /* 0x000000010000780c */ /* 0x000fc60003f25270 */
[----:B------:R-:W-:Y:S01]  /*01e0*/  IMAD.MOV R14, RZ, RZ, -R14 ;  /* 0x000000ffff0e7224 */ /* 0x000fe200078e0a0e */
[----:B------:R-:W2:Y:S01]  /*01f0*/  LDCU.64 UR10, c[0x0][0x388] ;  /* 0x00007100ff0a77ac */ /* 0x000ea20008000a00 */
[----:B------:R-:W3:Y:S01]  /*0200*/  LDC.64 R8, c[0x0][0x388] ;  /* 0x0000e200ff087b82 */ /* 0x000ee20000000a00 */
[----:B------:R-:W4:Y:S07]  /*0210*/  LDCU.64 UR12, c[0x0][0x390] ;  /* 0x00007200ff0c77ac */ /* 0x000f2e0008000a00 */
.L_x_35:
[----:B------:R-:W-:Y:S01]  /*0220*/  VIADD R14, R14, 0x4 ;  /* 0x000000040e0e7836 */ /* 0x000fe20000000000 */
[----:B------:R-:W-:Y:S04]  /*0230*/  BSSY.RECONVERGENT B0, `(.L_x_15) ;  /* 0x000001e000007945 */ /* 0x000fe80003800200 */
[----:B------:R-:W-:Y:S01]  /*0240*/  ISETP.NE.AND P2, PT, R14, RZ, PT ;  /* 0x000000ff0e00720c */ /* 0x000fe20003f45270 */
[----:B012-4-:R-:W-:-:S12]  /*0250*/  @!P1 BRA `(.L_x_16) ;  /* 0x00000000003c9947 */ /* 0x017fd80003800000 */
[----:B------:R-:W-:-:S13]  /*0260*/  ISETP.NE.AND P0, PT, R0, RZ, PT ;  /* 0x000000ff0000720c */ /* 0x000fda0003f05270 */
[----:B------:R-:W-:Y:S05]  /*0270*/  @P0 BRA `(.L_x_17) ;  /* 0x0000000000640947 */ /* 0x000fea0003800000 */
[----:B------:R-:W5:Y:S01]  /*0280*/  LDG.E R16, desc[UR6][R4.64] ;  /* 0x0000000604107981 */ /* 0x000f62000c1e1900 */
[----:B------:R-:W0:Y:S01]  /*0290*/  S2UR UR5, SR_CgaCtaId ;  /* 0x00000000000579c3 */ /* 0x000e220000008800 */
[----:B-----5:R-:W-:-:S05]  /*02a0*/  IMAD.SHL.U32 R16, R16, 0x100, RZ ;  /* 0x0000010010107824 */ /* 0x020fca00078e00ff */
[----:B------:R-:W-:-:S04]  /*02b0*/  IADD3 R17, P0, PT, R11, R16, RZ ;  /* 0x000000100b117210 */ /* 0x000fc80007f1e0ff */
[----:B------:R-:W-:Y:S02]  /*02c0*/  LEA.HI.X.SX32 R18, R16, R12, 0x1, P0 ;  /* 0x0000000c10127211 */ /* 0x000fe400000f0eff */
[----:B-1----:R-:W-:-:S04]  /*02d0*/  LEA R16, P0, R17, UR8, 0x2 ;  /* 0x0000000811107c11 */ /* 0x002fc8000f8010ff */
[----:B------:R-:W-:-:S05]  /*02e0*/  LEA.HI.X R17, R17, UR9, R18, 0x2, P0 ;  /* 0x0000000911117c11 */ /* 0x000fca00080f1412 */
[----:B------:R-:W5:Y:S01]  /*02f0*/  LDG.E R16, desc[UR6][R16.64] ;  /* 0x0000000610107981 */ /* 0x000f62000c1e1900 */
[----:B------:R-:W-:Y:S02]  /*0300*/  UMOV UR4, 0x400 ;  /* 0x0000040000047882 */ /* 0x000fe40000000000 */
[----:B0-----:R-:W-:Y:S01]  /*0310*/  ULEA UR4, UR5, UR4, 0x18 ;  /* 0x0000000405047291 */ /* 0x001fe2000f8ec0ff */
[----:B-----5:R-:W-:-:S08]  /*0320*/  IMAD.SHL.U32 R18, R16, 0x100, RZ ;  /* 0x0000010010127824 */ /* 0x020fd000078e00ff */
[----:B------:R0:W-:Y:S01]  /*0330*/  STS [UR4], R18 ;  /* 0x00000012ff007988 */ /* 0x0001e20008000804 */
[----:B------:R-:W-:Y:S05]  /*0340*/  BRA `(.L_x_17) ;  /* 0x0000000000307947 */ /* 0x000fea0003800000 */
.L_x_16:
[----:B------:R-:W5:Y:S01]  /*0350*/  LDG.E R16, desc[UR6][R2.64] ;  /* 0x0000000602107981 */ /* 0x000f62000c1e1900 */
[----:B------:R-:W1:Y:S01]  /*0360*/  S2UR UR5, SR_CgaCtaId ;  /* 0x00000000000579c3 */ /* 0x000e620000008800 */
[----:B-----5:R-:W-:-:S05]  /*0370*/  IMAD.SHL.U32 R16, R16, 0x100, RZ ;  /* 0x0000010010107824 */ /* 0x020fca00078e00ff */
[----:B------:R-:W-:-:S04]  /*0380*/  IADD3 R17, P0, PT, R11, R16, RZ ;  /* 0x000000100b117210 */ /* 0x000fc80007f1e0ff */
[----:B------:R-:W-:Y:S02]  /*0390*/  LEA.HI.X.SX32 R18, R16, R12, 0x1, P0 ;  /* 0x0000000c10127211 */ /* 0x000fe400000f0eff */
[----:B--2---:R-:W-:-:S04]  /*03a0*/  LEA R16, P0, R17, UR10, 0x2 ;  /* 0x0000000a11107c11 */ /* 0x004fc8000f8010ff */
[----:B------:R-:W-:-:S05]  /*03b0*/  LEA.HI.X R17, R17, UR11, R18, 0x2, P0 ;  /* 0x0000000b11117c11 */ /* 0x000fca00080f1412 */
[----:B------:R-:W2:Y:S01]  /*03c0*/  LDG.E R16, desc[UR6][R16.64] ;  /* 0x0000000610107981 */ /* 0x000ea2000c1e1900 */
[----:B------:R-:W-:Y:S02]  /*03d0*/  UMOV UR4, 0x400 ;  /* 0x0000040000047882 */ /* 0x000fe40000000000 */
[----:B-1----:R-:W-:Y:S01]  /*03e0*/  ULEA UR4, UR5, UR4, 0x18 ;  /* 0x0000000405047291 */ /* 0x002fe2000f8ec0ff */
[----:B--2---:R-:W-:-:S08]  /*03f0*/  IMAD.SHL.U32 R18, R16, 0x100, RZ ;  /* 0x0000010010127824 */ /* 0x004fd000078e00ff */
[----:B------:R1:W-:Y:S03]  /*0400*/  STS [UR4+0x4], R18 ;  /* 0x00000412ff007988 */ /* 0x0003e60008000804 */
.L_x_17:
[----:B-12-4-:R-:W-:Y:S05]  /*0410*/  BSYNC.RECONVERGENT B0 ;  /* 0x0000000000007941 */ /* 0x016fea0003800200 */
.L_x_15:
[----:B------:R-:W-:Y:S01]  /*0420*/  BAR.SYNC.DEFER_BLOCKING 0x0 ;  /* 0x0000000000007b1d */ /* 0x000fe20000010000 */
[----:B------:R-:W-:Y:S02]  /*0430*/  ISETP.GE.U32.AND P0, PT, R10, UR12, PT ;  /* 0x0000000c0a007c0c */ /* 0x000fe4000bf06070 */
[----:B------:R-:W-:Y:S02]  /*0440*/  ISETP.NE.AND P3, PT, R0, RZ, PT ;  /* 0x000000ff0000720c */ /* 0x000fe40003f65270 */
[----:B------:R-:W-:Y:S01]  /*0450*/  ISETP.GE.U32.AND.EX P0, PT, R15, UR13, PT, P0 ;  /* 0x0000000d0f007c0c */ /* 0x000fe2000bf06100 */
[----:B------:R-:W-:-:S12]  /*0460*/  BSSY.RECONVERGENT B0, `(.L_x_18) ;  /* 0x000000d000007945 */ /* 0x000fd80003800200 */
[----:B------:R-:W-:Y:S05]  /*0470*/  @P0 BRA `(.L_x_19) ;  /* 0x00000000002c0947 */ /* 0x000fea0003800000 */
[----:B------:R-:W1:Y:S01]  /*0480*/  S2UR UR5, SR_CgaCtaId ;  /* 0x00000000000579c3 */ /* 0x000e620000008800 */
[----:B------:R-:W-:Y:S02]  /*0490*/  UMOV UR4, 0x400 ;  /* 0x0000040000047882 */ /* 0x000fe40000000000 */
[----:B-1----:R-:W-:-:S09]  /*04a0*/  ULEA UR4, UR5, UR4, 0x18 ;  /* 0x0000000405047291 */ /* 0x002fd2000f8ec0ff */
[----:B------:R-:W1:Y:S02]  /*04b0*/  LDS.64 R16, [UR4] ;  /* 0x00000004ff107984 */ /* 0x000e640008000a00 */
[----:B-1----:R-:W-:-:S04]  /*04c0*/  IMAD.IADD R19, R16, 0x1, R0 ;  /* 0x0000000110137824 */ /* 0x002fc800078e0200 */
[----:B0-----:R-:W-:-:S06]  /*04d0*/  IMAD.WIDE.U32 R18, R19, 0x4, R6 ;  /* 0x0000000413127825 */ /* 0x001fcc00078e0006 */
[----:B------:R-:W2:Y:S01]  /*04e0*/  LDG.E R18, desc[UR6][R18.64] ;  /* 0x0000000612127981 */ /* 0x000ea2000c1e1900 */
[----:B------:R-:W-:-:S04]  /*04f0*/  IMAD.IADD R17, R0, 0x1, R17 ;  /* 0x0000000100117824 */ /* 0x000fc800078e0211 */
[----:B---3--:R-:W-:-:S04]  /*0500*/  IMAD.WIDE.U32 R16, R17, 0x4, R8 ;  /* 0x0000000411107825 */ /* 0x008fc800078e0008 */
[----:B--2---:R-:W-:-:S05]  /*0510*/  FADD R21, R18, 1 ;  /* 0x3f80000012157421 */ /* 0x004fca0000000000 */
[----:B------:R1:W-:Y:S02]  /*0520*/  STG.E desc[UR6][R16.64], R21 ;  /* 0x0000001510007986 */ /* 0x0003e4000c101906 */
.L_x_19:
[----:B------:R-:W-:Y:S05]  /*0530*/  BSYNC.RECONVERGENT B0 ;  /* 0x0000000000007941 */ /* 0x000fea0003800200 */
.L_x_18:
[----:B------:R-:W-:Y:S04]  /*0540*/  BSSY.RECONVERGENT B0, `(.L_x_20) ;  /* 0x000001d000007945 */ /* 0x000fe80003800200 */
[----:B------:R-:W-:Y:S05]  /*0550*/  @!P3 BRA `(.L_x_21) ;  /* 0x00000000003cb947 */ /* 0x000fea0003800000 */
[----:B------:R-:W-:-:S13]  /*0560*/  ISETP.NE.AND P4, PT, R0, 0x1, PT ;  /* 0x000000010000780c */ /* 0x000fda0003f85270 */
[----:B------:R-:W-:Y:S05]  /*0570*/  @P4 BRA `(.L_x_22) ;  /* 0x0000000000644947 */ /* 0x000fea0003800000 */
[----:B-1----:R-:W2:Y:S01]  /*0580*/  LDG.E R16, desc[UR6][R2.64] ;  /* 0x0000000602107981 */ /* 0x002ea2000c1e1900 */
[----:B------:R-:W1:Y:S01]  /*0590*/  S2UR UR5, SR_CgaCtaId ;  /* 0x00000000000579c3 */ /* 0x000e620000008800 */
[----:B--2---:R-:W-:-:S05]  /*05a0*/  IMAD.SHL.U32 R16, R16, 0x100, RZ ;  /* 0x0000010010107824 */ /* 0x004fca00078e00ff */
[----:B------:R-:W-:-:S04]  /*05b0*/  IADD3 R17, P4, PT, R11, R16, RZ ;  /* 0x000000100b117210 */ /* 0x000fc80007f9e0ff */
[----:B0-----:R-:W-:Y:S02]  /*05c0*/  LEA.HI.X.SX32 R18, R16, R12, 0x1, P4 ;  /* 0x0000000c10127211 */ /* 0x001fe400020f0eff */
[----:B------:R-:W-:-:S04]  /*05d0*/  LEA R16, P4, R17, UR10, 0x2 ;  /* 0x0000000a11107c11 */ /* 0x000fc8000f8810ff */
[----:B------:R-:W-:-:S05]  /*05e0*/  LEA.HI.X R17, R17, UR11, R18, 0x2, P4 ;  /* 0x0000000b11117c11 */ /* 0x000fca000a0f1412 */
[----:B------:R-:W2:Y:S01]  /*05f0*/  LDG.E R16, desc[UR6][R16.64] ;  /* 0x0000000610107981 */ /* 0x000ea2000c1e1900 */
[----:B------:R-:W-:Y:S02]  /*0600*/  UMOV UR4, 0x400 ;  /* 0x0000040000047882 */ /* 0x000fe40000000000 */
[----:B-1----:R-:W-:Y:S01]  /*0610*/  ULEA UR4, UR5, UR4, 0x18 ;  /* 0x0000000405047291 */ /* 0x002fe2000f8ec0ff */
[----:B--2---:R-:W-:-:S08]  /*0620*/  IMAD.SHL.U32 R18, R16, 0x100, RZ ;  /* 0x0000010010127824 */ /* 0x004fd000078e00ff */
[----:B------:R2:W-:Y:S01]  /*0630*/  STS [UR4+0x4], R18 ;  /* 0x00000412ff007988 */ /* 0x0005e20008000804 */
[----:B------:R-:W-:Y:S05]  /*0640*/  BRA `(.L_x_22) ;  /* 0x0000000000307947 */ /* 0x000fea0003800000 */
.L_x_21:
        /* <DEDUP_REMOVED lines=11> */
[----:B------:R0:W-:Y:S03]  /*0700*/  STS [UR4], R18 ;  /* 0x00000012ff007988 */ /* 0x0001e60008000804 */
.L_x_22:
[----:B------:R-:W-:Y:S05]  /*0710*/  BSYNC.RECONVERGENT B0 ;  /* 0x0000000000007941 */ /* 0x000fea0003800200 */
.L_x_20:
[----:B------:R-:W-:Y:S06]  /*0720*/  BAR.SYNC.DEFER_BLOCKING 0x0 ;  /* 0x0000000000007b1d */ /* 0x000fec0000010000 */
[----:B------:R-:W-:Y:S04]  /*0730*/  BSSY.RECONVERGENT B0, `(.L_x_23) ;  /* 0x000000d000007945 */ /* 0x000fe80003800200 */
[----:B------:R-:W-:Y:S05]  /*0740*/  @P0 BRA `(.L_x_24) ;  /* 0x00000000002c0947 */ /* 0x000fea0003800000 */
[----:B------:R-:W4:Y:S01]  /*0750*/  S2UR UR5, SR_CgaCtaId ;  /* 0x00000000000579c3 */ /* 0x000f220000008800 */
[----:B------:R-:W-:Y:S02]  /*0760*/  UMOV UR4, 0x400 ;  /* 0x0000040000047882 */ /* 0x000fe40000000000 */
[----:B----4-:R-:W-:-:S09]  /*0770*/  ULEA UR4, UR5, UR4, 0x18 ;  /* 0x0000000405047291 */ /* 0x010fd2000f8ec0ff */
[----:B-1----:R-:W1:Y:S02]  /*0780*/  LDS.64 R16, [UR4] ;  /* 0x00000004ff107984 */ /* 0x002e640008000a00 */
[----:B-1----:R-:W-:-:S04]  /*0790*/  IMAD.IADD R19, R16, 0x1, R0 ;  /* 0x0000000110137824 */ /* 0x002fc800078e0200 */
[----:B0-2---:R-:W-:-:S06]  /*07a0*/  IMAD.WIDE.U32 R18, R19, 0x4, R6 ;  /* 0x0000000413127825 */ /* 0x005fcc00078e0006 */
[----:B------:R-:W2:Y:S01]  /*07b0*/  LDG.E R18, desc[UR6][R18.64] ;  /* 0x0000000612127981 */ /* 0x000ea2000c1e1900 */
[----:B------:R-:W-:-:S04]  /*07c0*/  IMAD.IADD R17, R0, 0x1, R17 ;  /* 0x0000000100117824 */ /* 0x000fc800078e0211 */
[----:B---3--:R-:W-:-:S04]  /*07d0*/  IMAD.WIDE.U32 R16, R17, 0x4, R8 ;  /* 0x0000000411107825 */ /* 0x008fc800078e0008 */
[----:B--2---:R-:W-:-:S05]  /*07e0*/  FADD R21, R18, 1 ;  /* 0x3f80000012157421 */ /* 0x004fca0000000000 */
[----:B------:R4:W-:Y:S02]  /*07f0*/  STG.E desc[UR6][R16.64], R21 ;  /* 0x0000001510007986 */ /* 0x0009e4000c101906 */
.L_x_24:
[----:B------:R-:W-:Y:S05]  /*0800*/  BSYNC.RECONVERGENT B0 ;  /* 0x0000000000007941 */ /* 0x000fea0003800200 */
.L_x_23:
[----:B------:R-:W-:Y:S04]  /*0810*/  BSSY.RECONVERGENT B0, `(.L_x_25) ;  /* 0x000001d000007945 */ /* 0x000fe80003800200 */
[----:B------:R-:W-:Y:S05]  /*0820*/  @!P3 BRA `(.L_x_26) ;  /* 0x00000000003cb947 */ /* 0x000fea0003800000 */
[----:B------:R-:W-:-:S13]  /*0830*/  ISETP.NE.AND P4, PT, R0, 0x1, PT ;  /* 0x000000010000780c */ /* 0x000fda0003f85270 */
[----:B------:R-:W-:Y:S05]  /*0840*/  @P4 BRA `(.L_x_27) ;  /* 0x0000000000644947 */ /* 0x000fea0003800000 */
[----:B-1--4-:R-:W4:Y:S01]  /*0850*/  LDG.E R16, desc[UR6][R2.64] ;  /* 0x0000000602107981 */ /* 0x012f22000c1e1900 */
[----:B------:R-:W1:Y:S01]  /*0860*/  S2UR UR5, SR_CgaCtaId ;  /* 0x00000000000579c3 */ /* 0x000e620000008800 */
[----:B----4-:R-:W-:-:S05]  /*0870*/  IMAD.SHL.U32 R16, R16, 0x100, RZ ;  /* 0x0000010010107824 */ /* 0x010fca00078e00ff */
[----:B------:R-:W-:-:S04]  /*0880*/  IADD3 R17, P4, PT, R11, R16, RZ ;  /* 0x000000100b117210 */ /* 0x000fc80007f9e0ff */
[----:B0-2---:R-:W-:Y:S02]  /*0890*/  LEA.HI.X.SX32 R18, R16, R12, 0x1, P4 ;  /* 0x0000000c10127211 */ /* 0x005fe400020f0eff */
        /* <DEDUP_REMOVED lines=8> */
.L_x_26:
        /* <DEDUP_REMOVED lines=11> */
[----:B------:R0:W-:Y:S03]  /*09d0*/  STS [UR4], R18 ;  /* 0x00000012ff007988 */ /* 0x0001e60008000804 */
.L_x_27:
[----:B------:R-:W-:Y:S05]  /*09e0*/  BSYNC.RECONVERGENT B0 ;  /* 0x0000000000007941 */ /* 0x000fea0003800200 */
.L_x_25:
[----:B------:R-:W-:Y:S06]  /*09f0*/  BAR.SYNC.DEFER_BLOCKING 0x0 ;  /* 0x0000000000007b1d */ /* 0x000fec0000010000 */
[----:B------:R-:W-:Y:S04]  /*0a00*/  BSSY.RECONVERGENT B0, `(.L_x_28) ;  /* 0x000000d000007945 */ /* 0x000fe80003800200 */
[----:B------:R-:W-:Y:S05]  /*0a10*/  @P0 BRA `(.L_x_29) ;  /* 0x00000000002c0947 */ /* 0x000fea0003800000 */
[----:B------:R-:W5:Y:S01]  /*0a20*/  S2UR UR5, SR_CgaCtaId ;  /* 0x00000000000579c3 */ /* 0x000f620000008800 */
[----:B------:R-:W-:Y:S02]  /*0a30*/  UMOV UR4, 0x400 ;  /* 0x0000040000047882 */ /* 0x000fe40000000000 */
[----:B-----5:R-:W-:-:S09]  /*0a40*/  ULEA UR4, UR5, UR4, 0x18 ;  /* 0x0000000405047291 */ /* 0x020fd2000f8ec0ff */
[----:B-1--4-:R-:W1:Y:S02]  /*0a50*/  LDS.64 R16, [UR4] ;  /* 0x00000004ff107984 */ /* 0x012e640008000a00 */
[----:B-1----:R-:W-:-:S04]  /*0a60*/  IMAD.IADD R19, R16, 0x1, R0 ;  /* 0x0000000110137824 */ /* 0x002fc800078e0200 */
[----:B0-2---:R-:W-:-:S06]  /*0a70*/  IMAD.WIDE.U32 R18, R19, 0x4, R6 ;  /* 0x0000000413127825 */ /* 0x005fcc00078e0006 */
[----:B------:R-:W2:Y:S01]  /*0a80*/  LDG.E R18, desc[UR6][R18.64] ;  /* 0x0000000612127981 */ /* 0x000ea2000c1e1900 */
[----:B------:R-:W-:-:S04]  /*0a90*/  IMAD.IADD R17, R0, 0x1, R17 ;  /* 0x0000000100117824 */ /* 0x000fc800078e0211 */
[----:B---3--:R-:W-:-:S04]  /*0aa0*/  IMAD.WIDE.U32 R16, R17, 0x4, R8 ;  /* 0x0000000411107825 */ /* 0x008fc800078e0008 */
[----:B--2---:R-:W-:-:S05]  /*0ab0*/  FADD R21, R18, 1 ;  /* 0x3f80000012157421 */ /* 0x004fca0000000000 */
[----:B------:R0:W-:Y:S02]  /*0ac0*/  STG.E desc[UR6][R16.64], R21 ;  /* 0x0000001510007986 */ /* 0x0001e4000c101906 */
.L_x_29:
[----:B------:R-:W-:Y:S05]  /*0ad0*/  BSYNC.RECONVERGENT B0 ;  /* 0x0000000000007941 */ /* 0x000fea0003800200 */
.L_x_28:
[----:B------:R-:W-:Y:S04]  /*0ae0*/  BSSY.RECONVERGENT B0, `(.L_x_30) ;  /* 0x000001d000007945 */ /* 0x000fe80003800200 */
[----:B------:R-:W-:Y:S05]  /*0af0*/  @!P3 BRA `(.L_x_31) ;  /* 0x00000000003cb947 */ /* 0x000fea0003800000 */
[----:B------:R-:W-:-:S13]  /*0b00*/  ISETP.NE.AND P3, PT, R0, 0x1, PT ;  /* 0x000000010000780c */ /* 0x000fda0003f65270 */
[----:B------:R-:W-:Y:S05]  /*0b10*/  @P3 BRA `(.L_x_32) ;  /* 0x0000000000643947 */ /* 0x000fea0003800000 */
[----:B01--4-:R-:W4:Y:S01]  /*0b20*/  LDG.E R16, desc[UR6][R2.64] ;  /* 0x0000000602107981 */ /* 0x013f22000c1e1900 */
[----:B------:R-:W0:Y:S01]  /*0b30*/  S2UR UR5, SR_CgaCtaId ;  /* 0x00000000000579c3 */ /* 0x000e220000008800 */
[----:B----4-:R-:W-:-:S05]  /*0b40*/  IMAD.SHL.U32 R16, R16, 0x100, RZ ;  /* 0x0000010010107824 */ /* 0x010fca00078e00ff */
[----:B------:R-:W-:-:S04]  /*0b50*/  IADD3 R17, P3, PT, R11, R16, RZ ;  /* 0x000000100b117210 */ /* 0x000fc80007f7e0ff */
[----:B--2---:R-:W-:Y:S02]  /*0b60*/  LEA.HI.X.SX32 R18, R16, R12, 0x1, P3 ;  /* 0x0000000c10127211 */ /* 0x004fe400018f0eff */
[----:B------:R-:W-:-:S04]  /*0b70*/  LEA R16, P3, R17, UR10, 0x2 ;  /* 0x0000000a11107c11 */ /* 0x000fc8000f8610ff */
[----:B------:R-:W-:-:S05]  /*0b80*/  LEA.HI.X R17, R17, UR11, R18, 0x2, P3 ;  /* 0x0000000b11117c11 */ /* 0x000fca00098f1412 */
[----:B------:R-:W2:Y:S01]  /*0b90*/  LDG.E R16, desc[UR6][R16.64] ;  /* 0x0000000610107981 */ /* 0x000ea2000c1e1900 */
[----:B------:R-:W-:Y:S02]  /*0ba0*/  UMOV UR4, 0x400 ;  /* 0x0000040000047882 */ /* 0x000fe40000000000 */
[----:B0-----:R-:W-:Y:S01]  /*0bb0*/  ULEA UR4, UR5, UR4, 0x18 ;  /* 0x0000000405047291 */ /* 0x001fe2000f8ec0ff */
[----:B--2---:R-:W-:-:S08]  /*0bc0*/  IMAD.SHL.U32 R18, R16, 0x100, RZ ;  /* 0x0000010010127824 */ /* 0x004fd000078e00ff */
[----:B------:R0:W-:Y:S01]  /*0bd0*/  STS [UR4+0x4], R18 ;  /* 0x00000412ff007988 */ /* 0x0001e20008000804 */
[----:B------:R-:W-:Y:S05]  /*0be0*/  BRA `(.L_x_32) ;  /* 0x0000000000307947 */ /* 0x000fea0003800000 */
.L_x_31:
        /* <DEDUP_REMOVED lines=11> */
[----:B------:R0:W-:Y:S03]  /*0ca0*/  STS [UR4], R18 ;  /* 0x00000012ff007988 */ /* 0x0001e60008000804 */
.L_x_32:
[----:B------:R-:W-:Y:S05]  /*0cb0*/  BSYNC.RECONVERGENT B0 ;  /* 0x0000000000007941 */ /* 0x000fea0003800200 */
.L_x_30:
[----:B------:R-:W-:Y:S06]  /*0cc0*/  BAR.SYNC.DEFER_BLOCKING 0x0 ;  /* 0x0000000000007b1d */ /* 0x000fec0000010000 */
[----:B------:R-:W-:Y:S04]  /*0cd0*/  BSSY.RECONVERGENT B0, `(.L_x_33) ;  /* 0x000000d000007945 */ /* 0x000fe80003800200 */
[----:B------:R-:W-:Y:S05]  /*0ce0*/  @P0 BRA `(.L_x_34) ;  /* 0x00000000002c0947 */ /* 0x000fea0003800000 */
[----:B------:R-:W5:Y:S01]  /*0cf0*/  S2UR UR5, SR_CgaCtaId ;  /* 0x00000000000579c3 */ /* 0x000f620000008800 */
[----:B------:R-:W-:Y:S02]  /*0d00*/  UMOV UR4, 0x400 ;  /* 0x0000040000047882 */ /* 0x000fe40000000000 */
[----:B-----5:R-:W-:-:S09]  /*0d10*/  ULEA UR4, UR5, UR4, 0x18 ;  /* 0x0000000405047291 */ /* 0x020fd2000f8ec0ff */
[----:B01--4-:R-:W0:Y:S02]  /*0d20*/  LDS.64 R16, [UR4] ;  /* 0x00000004ff107984 */ /* 0x013e240008000a00 */
[----:B0-----:R-:W-:-:S04]  /*0d30*/  IMAD.IADD R19, R16, 0x1, R0 ;  /* 0x0000000110137824 */ /* 0x001fc800078e0200 */
[----:B--2---:R-:W-:-:S06]  /*0d40*/  IMAD.WIDE.U32 R18, R19, 0x4, R6 ;  /* 0x0000000413127825 */ /* 0x004fcc00078e0006 */
[----:B------:R-:W2:Y:S01]  /*0d50*/  LDG.E R18, desc[UR6][R18.64] ;  /* 0x0000000612127981 */ /* 0x000ea2000c1e1900 */
[----:B------:R-:W-:-:S04]  /*0d60*/  IMAD.IADD R17, R0, 0x1, R17 ;  /* 0x0000000100117824 */ /* 0x000fc800078e0211 */
[----:B---3--:R-:W-:-:S04]  /*0d70*/  IMAD.WIDE.U32 R16, R17, 0x4, R8 ;  /* 0x0000000411107825 */ /* 0x008fc800078e0008 */
[----:B--2---:R-:W-:-:S05]  /*0d80*/  FADD R21, R18, 1 ;  /* 0x3f80000012157421 */ /* 0x004fca0000000000 */
[----:B------:R0:W-:Y:S02]  /*0d90*/  STG.E desc[UR6][R16.64], R21 ;  /* 0x0000001510007986 */ /* 0x0001e4000c101906 */
.L_x_34:
[----:B------:R-:W-:Y:S05]  /*0da0*/  BSYNC.RECONVERGENT B0 ;  /* 0x0000000000007941 */ /* 0x000fea0003800200 */
.L_x_33:
[----:B------:R-:W-:Y:S05]  /*0db0*/  @P2 BRA `(.L_x_35) ;  /* 0xfffffff400182947 */ /* 0x000fea000383ffff */
.L_x_14:
[----:B------:R-:W-:-:S13]  /*0dc0*/  ISETP.NE.AND P0, PT, R13, RZ, PT ;  /* 0x000000ff0d00720c */ /* 0x000fda0003f05270 */
[----:B------:R-:W-:Y:S05]  /*0dd0*/  @!P0 EXIT ;  /* 0x000000000000894d */ /* 0x000fea0003800000 */
[----:B0-----:R-:W0:Y:S01]  /*0de0*/  LDC.64 R6, c[0x0][0x380] ;  /* 0x0000e000ff067b82 */ /* 0x001e220000000a00 */
[----:B------:R-:W-:Y:S01]  /*0df0*/  ISETP.NE.AND P1, PT, R0, RZ, PT ;  /* 0x000000ff0000720c */ /* 0x000fe20003f25270 */
[----:B------:R-:W-:Y:S01]  /*0e00*/  IMAD.MOV R13, RZ, RZ, -R13 ;  /* 0x000000ffff0d7224 */ /* 0x000fe200078e0a0d */
[----:B------:R-:W0:Y:S01]  /*0e10*/  LDCU.64 UR10, c[0x0][0x380] ;  /* 0x00007000ff0a77ac */ /* 0x000e220008000a00 */
[----:B------:R-:W0:Y:S04]  /*0e20*/  LDCU.64 UR8, c[0x0][0x388] ;  /* 0x00007100ff0877ac */ /* 0x000e280008000a00 */
[----:B---3--:R-:W3:Y:S01]  /*0e30*/  LDC.64 R8, c[0x0][0x388] ;  /* 0x0000e200ff087b82 */ /* 0x008ee20000000a00 */
[----:B------:R-:W0:Y:S05]  /*0e40*/  LDCU.64 UR12, c[0x0][0x390] ;  /* 0x00007200ff0c77ac */ /* 0x000e2a0008000a00 */
.L_x_41:
[----:B------:R-:W-:Y:S01]  /*0e50*/  VIADD R13, R13, 0x1 ;  /* 0x000000010d0d7836 */ /* 0x000fe20000000000 */
[----:B------:R-:W-:Y:S04]  /*0e60*/  BSSY.RECONVERGENT B0, `(.L_x_36) ;  /* 0x000001e000007945 */ /* 0x000fe80003800200 */
[----:B------:R-:W-:Y:S01]  /*0e70*/  ISETP.NE.AND P2, PT, R13, RZ, PT ;  /* 0x000000ff0d00720c */ /* 0x000fe20003f45270 */
[----:B0-----:R-:W-:-:S12]  /*0e80*/  @!P1 BRA `(.L_x_37) ;  /* 0x00000000003c9947 */ /* 0x001fd80003800000 */
[----:B------:R-:W-:-:S13]  /*0e90*/  ISETP.NE.AND P0, PT, R0, 0x1, PT ;  /* 0x000000010000780c */ /* 0x000fda0003f05270 */
[----:B------:R-:W-:Y:S05]  /*0ea0*/  @P0 BRA `(.L_x_38) ;  /* 0x0000000000640947 */ /* 0x000fea0003800000 */
[----:B------:R-:W5:Y:S01]  /*0eb0*/  LDG.E R14, desc[UR6][R2.64] ;  /* 0x00000006020e7981 */ /* 0x000f62000c1e1900 */
[----:B------:R-:W2:Y:S01]  /*0ec0*/  S2UR UR5, SR_CgaCtaId ;  /* 0x00000000000579c3 */ /* 0x000ea20000008800 */
[----:B-----5:R-:W-:-:S05]  /*0ed0*/  IMAD.SHL.U32 R14, R14, 0x100, RZ ;  /* 0x000001000e0e7824 */ /* 0x020fca00078e00ff */
[----:B-1--4-:R-:W-:-:S04]  /*0ee0*/  IADD3 R17, P0, PT, R11, R14, RZ ;  /* 0x0000000e0b117210 */ /* 0x012fc80007f1e0ff */
[----:B------:R-:W-:Y:S02]  /*0ef0*/  LEA.HI.X.SX32 R14, R14, R12, 0x1, P0 ;  /* 0x0000000c0e0e7211 */ /* 0x000fe400000f0eff */
[----:B0-----:R-:W-:-:S04]  /*0f00*/  LEA R16, P0, R17, UR8, 0x2 ;  /* 0x0000000811107c11 */ /* 0x001fc8000f8010ff */
[----:B------:R-:W-:-:S05]  /*0f10*/  LEA.HI.X R17, R17, UR9, R14, 0x2, P0 ;  /* 0x0000000911117c11 */ /* 0x000fca00080f140e */
[----:B------:R-:W4:Y:S01]  /*0f20*/  LDG.E R16, desc[UR6][R16.64] ;  /* 0x0000000610107981 */ /* 0x000f22000c1e1900 */
[----:B------:R-:W-:Y:S02]  /*0f30*/  UMOV UR4, 0x400 ;  /* 0x0000040000047882 */ /* 0x000fe40000000000 */
[----:B--2---:R-:W-:Y:S01]  /*0f40*/  ULEA UR4, UR5, UR4, 0x18 ;  /* 0x0000000405047291 */ /* 0x004fe2000f8ec0ff */
[----:B----4-:R-:W-:-:S08]  /*0f50*/  IMAD.SHL.U32 R14, R16, 0x100, RZ ;  /* 0x00000100100e7824 */ /* 0x010fd000078e00ff */
[----:B------:R0:W-:Y:S01]  /*0f60*/  STS [UR4+0x4], R14 ;  /* 0x0000040eff007988 */ /* 0x0001e20008000804 */
[----:B------:R-:W-:Y:S05]  /*0f70*/  BRA `(.L_x_38) ;  /* 0x0000000000307947 */ /* 0x000fea0003800000 */
.L_x_37:
        /* <DEDUP_REMOVED lines=11> */
[----:B------:R0:W-:Y:S03]  /*1030*/  STS [UR4], R14 ;  /* 0x0000000eff007988 */ /* 0x0001e60008000804 */
.L_x_38:
[----:B0-----:R-:W-:Y:S05]  /*1040*/  BSYNC.RECONVERGENT B0 ;  /* 0x0000000000007941 */ /* 0x001fea0003800200 */
.L_x_36:
[----:B------:R-:W-:Y:S01]  /*1050*/  BAR.SYNC.DEFER_BLOCKING 0x0 ;  /* 0x0000000000007b1d */ /* 0x000fe20000010000 */
[----:B------:R-:W-:-:S04]  /*1060*/  ISETP.GE.U32.AND P0, PT, R10, UR12, PT ;  /* 0x0000000c0a007c0c */ /* 0x000fc8000bf06070 */
[----:B------:R-:W-:Y:S01]  /*1070*/  ISETP.GE.U32.AND.EX P0, PT, R15, UR13, PT, P0 ;  /* 0x0000000d0f007c0c */ /* 0x000fe2000bf06100 */
[----:B------:R-:W-:-:S12]  /*1080*/  BSSY.RECONVERGENT B0, `(.L_x_39) ;  /* 0x000000d000007945 */ /* 0x000fd80003800200 */
[----:B------:R-:W-:Y:S05]  /*1090*/  @P0 BRA `(.L_x_40) ;  /* 0x00000000002c0947 */ /* 0x000fea0003800000 */
[----:B------:R-:W0:Y:S01]  /*10a0*/  S2UR UR5, SR_CgaCtaId ;  /* 0x00000000000579c3 */ /* 0x000e220000008800 */
[----:B------:R-:W-:Y:S02]  /*10b0*/  UMOV UR4, 0x400 ;  /* 0x0000040000047882 */ /* 0x000fe40000000000 */
[----:B0-----:R-:W-:-:S09]  /*10c0*/  ULEA UR4, UR5, UR4, 0x18 ;  /* 0x0000000405047291 */ /* 0x001fd2000f8ec0ff */
[----:B--2---:R-:W1:Y:S02]  /*10d0*/  LDS.64 R18, [UR4] ;  /* 0x00000004ff127984 */ /* 0x004e640008000a00 */
[----:B-1--4-:R-:W-:-:S04]  /*10e0*/  IMAD.IADD R17, R18, 0x1, R0 ;  /* 0x0000000112117824 */ /* 0x012fc800078e0200 */
[----:B------:R-:W-:-:S06]  /*10f0*/  IMAD.WIDE.U32 R16, R17, 0x4, R6 ;  /* 0x0000000411107825 */ /* 0x000fcc00078e0006 */
[----:B------:R-:W2:Y:S01]  /*1100*/  LDG.E R16, desc[UR6][R16.64] ;  /* 0x0000000610107981 */ /* 0x000ea2000c1e1900 */
[----:B------:R-:W-:-:S04]  /*1110*/  IMAD.IADD R19, R0, 0x1, R19 ;  /* 0x0000000100137824 */ /* 0x000fc800078e0213 */
[----:B---3--:R-:W-:-:S04]  /*1120*/  IMAD.WIDE.U32 R18, R19, 0x4, R8 ;  /* 0x0000000413127825 */ /* 0x008fc800078e0008 */
[----:B--2---:R-:W-:-:S05]  /*1130*/  FADD R21, R16, 1 ;  /* 0x3f80000010157421 */ /* 0x004fca0000000000 */
[----:B------:R0:W-:Y:S02]  /*1140*/  STG.E desc[UR6][R18.64], R21 ;  /* 0x0000001512007986 */ /* 0x0001e4000c101906 */
.L_x_40:
[----:B------:R-:W-:Y:S05]  /*1150*/  BSYNC.RECONVERGENT B0 ;  /* 0x0000000000007941 */ /* 0x000fea0003800200 */
.L_x_39:
[----:B------:R-:W-:Y:S05]  /*1160*/  @P2 BRA `(.L_x_41) ;  /* 0xfffffffc00382947 */ /* 0x000fea000383ffff */
[----:B------:R-:W-:Y:S05]  /*1170*/  EXIT ;  /* 0x000000000000794d */ /* 0x000fea0003800000 */
.L_x_42:
        /* <DEDUP_REMOVED lines=16> */
.L_x_67:


//--------------------- .text._Z8mbDummyPPfS_mi   --------------------------
	.section	.text._Z8mbDummyPPfS_mi,"ax",@progbits
	.align	128
        .global         _Z8mbDummyPPfS_mi
        .type           _Z8mbDummyPPfS_mi,@function
        .size           _Z8mbDummyPPfS_mi,(.L_x_64 - _Z8mbDummyPPfS_mi)
        .other          _Z8mbDummyPPfS_mi,@"STO_CUDA_ENTRY STV_DEFAULT"
_Z8mbDummyPPfS_mi:
.text._Z8mbDummyPPfS_mi:
        /* <DEDUP_REMOVED lines=21> */
[----:B------:R-:W-:Y:S01]  /*0150*/  @P0 IADD3 R0, PT, PT, R0, -UR6, RZ ;  /* 0x8000000600000c10 */ /* 0x000fe2000fffe0ff */
[----:B------:R-:W-:-:S03]  /*0160*/  @P0 VIADD R3, R3, 0x1 ;  /* 0x0000000103030836 */ /* 0x000fc60000000000 */
[----:B------:R-:W-:-:S13]  /*0170*/  ISETP.GE.U32.AND P1, PT, R0, UR6, PT ;  /* 0x0000000600007c0c */ /* 0x000fda000bf26070 */
[----:B------:R-:W-:Y:S01]  /*0180*/  @P1 VIADD R3, R3, 0x1 ;  /* 0x0000000103031836 */ /* 0x000fe20000000000 */
[----:B------:R-:W-:-:S05]  /*0190*/  @!P2 LOP3.LUT R3, RZ, UR6, RZ, 0x33, !PT ;  /* 0x00000006ff03ac12 */ /* 0x000fca000f8e33ff */
[----:B------:R-:W-:Y:S01]  /*01a0*/  IMAD.MOV.U32 R0, RZ, RZ, R3 ;  /* 0x000000ffff007224 */ /* 0x000fe200078e0003 */
[----:B------:R-:W-:Y:S06]  /*01b0*/  BRA `(.L_x_44) ;  /* 0x0000000000087947 */ /* 0x000fec0003800000 */
.L_x_43:
[----:B------:R-:W-:-:S07]  /*01c0*/  MOV R2, 0x1e0 ;  /* 0x000001e000027802 */ /* 0x000fce0000000f00 */
[----:B------:R-:W-:Y:S05]  /*01d0*/  CALL.REL.NOINC `($__internal_1_$__cuda_sm20_div_u64) ;  /* 0x0000000000947944 */ /* 0x000fea0003c00000 */
.L_x_44:
        /* <DEDUP_REMOVED lines=8> */
.L_x_49:
[----:B------:R-:W4:Y:S01]  /*0260*/  LDCU UR10, c[0x0][0x398] ;  /* 0x00007300ff0a77ac */ /* 0x000f220008000800 */
[----:B-1----:R-:W-:Y:S01]  /*0270*/  ISETP.LE.AND P0, PT, R0, UR5, PT ;  /* 0x0000000500007c0c */ /* 0x002fe2000bf03270 */
[----:B------:R-:W-:-:S04]  /*0280*/  UIADD3 UR4, UPT, UPT, UR4, 0x1, URZ ;  /* 0x0000000104047890 */ /* 0x000fc8000fffe0ff */
[----:B----4-:R-:W-:-:S08]  /*0290*/  UISETP.NE.AND UP0, UPT, UR4, UR10, UPT ;  /* 0x0000000a0400728c */ /* 0x010fd0000bf05270 */
[----:B0-----:R-:W-:Y:S05]  /*02a0*/  @P0 BRA `(.L_x_45) ;  /* 0x0000000000580947 */ /* 0x001fea0003800000 */
[----:B------:R-:W-:Y:S01]  /*02b0*/  MOV R7, UR5 ;  /* 0x0000000500077c02 */ /* 0x000fe20008000f00 */
[----:B------:R-:W1:Y:S01]  /*02c0*/  LDCU.64 UR10, c[0x0][0x390] ;  /* 0x00007200ff0a77ac */ /* 0x000e620008000a00 */
[----:B------:R-:W4:Y:S05]  /*02d0*/  LDCU.128 UR12, c[0x0][0x380] ;  /* 0x00007000ff0c77ac */ /* 0x000f2a0008000c00 */
.L_x_48:
[C---:B0-----:R-:W-:Y:S01]  /*02e0*/  IMAD R5, R7.reuse, UR6, R6 ;  /* 0x0000000607057c24 */ /* 0x041fe2000f8e0206 */
[----:B------:R-:W-:Y:S01]  /*02f0*/  BSSY.RECONVERGENT B0, `(.L_x_46) ;  /* 0x0000010000007945 */ /* 0x000fe20003800200 */
[----:B--2---:R-:W-:-:S03]  /*0300*/  VIADD R7, R7, UR7 ;  /* 0x0000000707077c36 */ /* 0x004fc60008000000 */
[----:B-1----:R-:W-:Y:S02]  /*0310*/  ISETP.GE.U32.AND P0, PT, R5, UR10, PT ;  /* 0x0000000a05007c0c */ /* 0x002fe4000bf06070 */
[----:B------:R-:W-:Y:S02]  /*0320*/  SHF.R.S32.HI R2, RZ, 0x1f, R5 ;  /* 0x0000001fff027819 */ /* 0x000fe40000011405 */
[----:B------:R-:W-:Y:S02]  /*0330*/  ISETP.GE.AND P1, PT, R7, R0, PT ;  /* 0x000000000700720c */ /* 0x000fe40003f26270 */
[----:B------:R-:W-:-:S13]  /*0340*/  ISETP.GE.U32.AND.EX P0, PT, R2, UR11, PT, P0 ;  /* 0x0000000b02007c0c */ /* 0x000fda000bf06100 */
[----:B------:R-:W-:Y:S05]  /*0350*/  @P0 BRA `(.L_x_47) ;  /* 0x0000000000240947 */ /* 0x000fea0003800000 */
[C---:B------:R-:W-:Y:S01]  /*0360*/  IMAD.SHL.U32 R4, R5.reuse, 0x4, RZ ;  /* 0x0000000405047824 */ /* 0x040fe200078e00ff */
[----:B------:R-:W-:-:S04]  /*0370*/  SHF.L.U64.HI R5, R5, 0x2, R2 ;  /* 0x0000000205057819 */ /* 0x000fc80000010202 */
[----:B----4-:R-:W-:-:S04]  /*0380*/  IADD3 R2, P0, PT, R4, UR12, RZ ;  /* 0x0000000c04027c10 */ /* 0x010fc8000ff1e0ff */
[----:B------:R-:W-:-:S05]  /*0390*/  IADD3.X R3, PT, PT, R5, UR13, RZ, P0, !PT ;  /* 0x0000000d05037c10 */ /* 0x000fca00087fe4ff */
[----:B---3--:R-:W2:Y:S01]  /*03a0*/  LDG.E R2, desc[UR8][R2.64] ;  /* 0x0000000802027981 */ /* 0x008ea2000c1e1900 */
[----:B------:R-:W-:-:S04]  /*03b0*/  IADD3 R4, P0, PT, R4, UR14, RZ ;  /* 0x0000000e04047c10 */ /* 0x000fc8000ff1e0ff */
[----:B------:R-:W-:Y:S01]  /*03c0*/  IADD3.X R5, PT, PT, R5, UR15, RZ, P0, !PT ;  /* 0x0000000f05057c10 */ /* 0x000fe200087fe4ff */
[----:B--2---:R-:W-:-:S05]  /*03d0*/  FADD R9, R2, 1 ;  /* 0x3f80000002097421 */ /* 0x004fca0000000000 */
[----:B------:R0:W-:Y:S03]  /*03e0*/  STG.E desc[UR8][R4.64], R9 ;  /* 0x0000000904007986 */ /* 0x0001e6000c101908 */
.L_x_47:
[----:B---34-:R-:W-:Y:S05]  /*03f0*/  BSYNC.RECONVERGENT B0 ;  /* 0x0000000000007941 */ /* 0x018fea0003800200 */
.L_x_46:
[----:B------:R-:W-:Y:S05]  /*0400*/  @!P1 BRA `(.L_x_48) ;  /* 0xfffffffc00b49947 */ /* 0x000fea000383ffff */
.L_x_45:
[----:B------:R-:W-:Y:S05]  /*0410*/  BRA.U UP0, `(.L_x_49) ;  /* 0xfffffffd00907547 */ /* 0x000fea000b83ffff */
[----:B--23--:R-:W-:Y:S05]  /*0420*/  EXIT ;  /* 0x000000000000794d */ /* 0x00cfea0003800000 */
        .weak           $__internal_1_$__cuda_sm20_div_u64
        .type           $__internal_1_$__cuda_sm20_div_u64,@function
        .size           $__internal_1_$__cuda_sm20_div_u64,(.L_x_64 - $__internal_1_$__cuda_sm20_div_u64)
$__internal_1_$__cuda_sm20_div_u64:
        /* <DEDUP_REMOVED lines=8> */
[----:B------:R-:W-:-:S04]  /*04b0*/  IADD3 R9, P0, PT, RZ, -R6, RZ ;  /* 0x80000006ff097210 */ /* 0x000fc80007f1e0ff */
[----:B------:R-:W-:Y:S01]  /*04c0*/  IADD3.X R11, PT, PT, RZ, ~R7, RZ, P0, !PT ;  /* 0x80000007ff0b7210 */ /* 0x000fe200007fe4ff */
[----:B------:R-:W-:-:S04]  /*04d0*/  IMAD.HI.U32 R6, R4, R9, RZ ;  /* 0x0000000904067227 */ /* 0x000fc800078e00ff */
        /* <DEDUP_REMOVED lines=18> */
[----:B------:R-:W-:-:S04]  /*0600*/  IADD3 R7, P2, PT, R8, R7, RZ ;  /* 0x0000000708077210 */ /* 0x000fc80007f5e0ff */
[----:B------:R-:W-:Y:S01]  /*0610*/  IADD3.X R9, PT, PT, R4, R9, RZ, P0, !PT ;  /* 0x0000000904097210 */ /* 0x000fe200007fe4ff */
[----:B------:R-:W-:-:S03]  /*0620*/  IMAD.HI.U32 R4, R7, R0, RZ ;  /* 0x0000000007047227 */ /* 0x000fc600078e00ff */
[----:B------:R-:W-:Y:S01]  /*0630*/  IADD3.X R9, PT, PT, RZ, RZ, R9, P2, P1 ;  /* 0x000000ffff097210 */ /* 0x000fe200017e2409 */
[----:B------:R-:W-:-:S04]  /*0640*/  IMAD.WIDE.U32 R4, R7, R3, R4 ;  /* 0x0000000307047225 */ /* 0x000fc800078e0004 */
[C---:B------:R-:W-:Y:S02]  /*0650*/  IMAD R7, R9.reuse, R3, RZ ;  /* 0x0000000309077224 */ /* 0x040fe400078e02ff */
[----:B------:R-:W-:-:S04]  /*0660*/  IMAD.HI.U32 R4, P0, R9, R0, R4 ;  /* 0x0000000009047227 */ /* 0x000fc80007800004 */
[----:B------:R-:W-:Y:S01]  /*0670*/  IMAD.HI.U32 R9, R9, R3, RZ ;  /* 0x0000000309097227 */ /* 0x000fe200078e00ff */
[----:B------:R-:W-:-:S03]  /*0680*/  IADD3 R6, P1, PT, R7, R4, RZ ;  /* 0x0000000407067210 */ /* 0x000fc60007f3e0ff */
[----:B------:R-:W-:-:S05]  /*0690*/  IMAD.X R4, RZ, RZ, R9, P0 ;  /* 0x000000ffff047224 */ /* 0x000fca00000e0609 */
[----:B------:R-:W-:Y:S01]  /*06a0*/  IADD3.X R7, PT, PT, RZ, R4, RZ, P1, !PT ;  /* 0x00000004ff077210 */ /* 0x000fe20000ffe4ff */
        /* <DEDUP_REMOVED lines=12> */
[----:B------:R-:W-:-:S02]  /*0770*/  ISETP.GE.U32.AND P0, PT, R0, UR6, PT ;  /* 0x0000000600007c0c */ /* 0x000fc4000bf06070 */
[----:B------:R-:W-:Y:S02]  /*0780*/  IADD3 R0, PT, PT, R3, 0x1, RZ ;  /* 0x0000000103007810 */ /* 0x000fe40007ffe0ff */
[----:B------:R-:W-:Y:S02]  /*0790*/  ISETP.GE.U32.AND.EX P0, PT, R4, RZ, PT, P0 ;  /* 0x000000ff0400720c */ /* 0x000fe40003f06100 */
[----:B------:R-:W-:Y:S02]  /*07a0*/  ISETP.NE.U32.AND P1, PT, RZ, UR6, PT ;  /* 0x00000006ff007c0c */ /* 0x000fe4000bf25070 */
[----:B------:R-:W-:Y:S01]  /*07b0*/  SEL R0, R0, R3, P0 ;  /* 0x0000000300007207 */ /* 0x000fe20000000000 */
[----:B------:R-:W-:Y:S01]  /*07c0*/  IMAD.MOV.U32 R3, RZ, RZ, 0x0 ;  /* 0x00000000ff037424 */ /* 0x000fe200078e00ff */
[----:B------:R-:W-:-:S04]  /*07d0*/  ISETP.NE.AND.EX P1, PT, RZ, RZ, PT, P1 ;  /* 0x000000ffff00720c */ /* 0x000fc80003f25310 */
[----:B------:R-:W-:Y:S01]  /*07e0*/  SEL R0, R0, 0xffffffff, P1 ;  /* 0xffffffff00007807 */ /* 0x000fe20000800000 */
[----:B------:R-:W-:Y:S08]  /*07f0*/  RET.REL.NODEC R2 `(_Z8mbDummyPPfS_mi) ;  /* 0xfffffff802007950 */ /* 0x000ff00003c3ffff */
.L_x_50:
        /* <DEDUP_REMOVED lines=16> */
.L_x_64:


//--------------------- .text._Z7mbDummyPfS_mi    --------------------------
	.section	.text._Z7mbDummyPfS_mi,"ax",@progbits
	.align	128
        .global         _Z7mbDummyPfS_mi
        .type           _Z7mbDummyPfS_mi,@function
        .size           _Z7mbDummyPfS_mi,(.L_x_69 - _Z7mbDummyPfS_mi)
        .other          _Z7mbDummyPfS_mi,@"STO_CUDA_ENTRY STV_DEFAULT"
_Z7mbDummyPfS_mi:
.text._Z7mbDummyPfS_mi:
[----:B------:R-:W-:Y:S08]  /*0000*/  LDC R1, c[0x0][0x37c] ;  /* 0x0000df00ff017b82 */ /* 0x000ff00000000800 */
[----:B------:R-:W0:Y:S02]  /*0010*/  LDC R6, c[0x0][0x398] ;  /* 0x0000e600ff067b82 */ /* 0x000e240000000800 */
[----:B0-----:R-:W-:-:S13]  /*0020*/  ISETP.GE.AND P0, PT, R6, 0x1, PT ;  /* 0x000000010600780c */ /* 0x001fda0003f06270 */
[----:B------:R-:W-:Y:S05]  /*0030*/  @!P0 EXIT ;  /* 0x000000000000894d */ /* 0x000fea0003800000 */
[----:B------:R-:W0:Y:S01]  /*0040*/  S2R R0, SR_CTAID.X ;  /* 0x0000000000007919 */ /* 0x000e220000002500 */
[----:B------:R-:W1:Y:S01]  /*0050*/  LDC.64 R2, c[0x0][0x380] ;  /* 0x0000e000ff027b82 */ /* 0x000e620000000a00 */
[----:B------:R-:W0:Y:S01]  /*0060*/  LDCU UR4, c[0x0][0x360] ;  /* 0x00006c00ff0477ac */ /* 0x000e220008000800 */
[C---:B------:R-:W-:Y:S01]  /*0070*/  ISETP.GE.U32.AND P0, PT, R6.reuse, 0x10, PT ;  /* 0x000000100600780c */ /* 0x040fe20003f06070 */
[----:B------:R-:W0:Y:S01]  /*0080*/  S2R R7, SR_TID.X ;  /* 0x0000000000077919 */ /* 0x000e220000002100 */
[----:B------:R-:W-:Y:S01]  /*0090*/  LOP3.LUT R10, R6, 0xf, RZ, 0xc0, !PT ;  /* 0x0000000f060a7812 */ /* 0x000fe200078ec0ff */
[----:B------:R-:W2:Y:S03]  /*00a0*/  LDCU.64 UR6, c[0x0][0x358] ;  /* 0x00006b00ff0677ac */ /* 0x000ea60008000a00 */
[----:B------:R-:W3:Y:S01]  /*00b0*/  LDC.64 R4, c[0x0][0x388] ;  /* 0x0000e200ff047b82 */ /* 0x000ee20000000a00 */
[----:B0-----:R-:W-:-:S04]  /*00c0*/  IMAD R0, R0, UR4, R7 ;  /* 0x0000000400007c24 */ /* 0x001fc8000f8e0207 */
[----:B-1----:R-:W-:Y:S01]  /*00d0*/  IMAD.WIDE R2, R0, 0x4, R2 ;  /* 0x0000000400027825 */ /* 0x002fe200078e0202 */
[----:B------:R-:W-:-:S03]  /*00e0*/  SHF.R.S32.HI R12, RZ, 0x1f, R0 ;  /* 0x0000001fff0c7819 */ /* 0x000fc60000011400 */
[----:B---3--:R-:W-:Y:S01]  /*00f0*/  IMAD.WIDE R4, R0, 0x4, R4 ;  /* 0x0000000400047825 */ /* 0x008fe200078e0204 */
[----:B--2---:R-:W-:Y:S06]  /*0100*/  @!P0 BRA `(.L_x_51) ;  /* 0x0000000000ec8947 */ /* 0x004fec0003800000 */
[----:B------:R-:W0:Y:S01]  /*0110*/  LDCU.64 UR4, c[0x0][0x390] ;  /* 0x00007200ff0477ac */ /* 0x000e220008000a00 */
[----:B------:R-:W-:-:S04]  /*0120*/  LOP3.LUT R6, R6, 0x7ffffff0, RZ, 0xc0, !PT ;  /* 0x7ffffff006067812 */ /* 0x000fc800078ec0ff */
[----:B------:R-:W-:Y:S02]  /*0130*/  IADD3 R6, PT, PT, -R6, RZ, RZ ;  /* 0x000000ff06067210 */ /* 0x000fe40007ffe1ff */
[----:B0-----:R-:W-:-:S04]  /*0140*/  ISETP.GE.U32.AND P0, PT, R0, UR4, PT ;  /* 0x0000000400007c0c */ /* 0x001fc8000bf06070 */
[----:B------:R-:W-:-:S13]  /*0150*/  ISETP.GE.U32.AND.EX P0, PT, R12, UR5, PT, P0 ;  /* 0x000000050c007c0c */ /* 0x000fda000bf06100 */
.L_x_54:
[----:B------:R-:W-:Y:S01]  /*0160*/  IADD3 R6, PT, PT, R6, 0x10, RZ ;  /* 0x0000001006067810 */ /* 0x000fe20007ffe0ff */
[----:B------:R-:W-:Y:S03]  /*0170*/  BSSY.RECONVERGENT B0, `(.L_x_52) ;  /* 0x0000033000007945 */ /* 0x000fe60003800200 */
[----:B------:R-:W-:Y:S01]  /*0180*/  ISETP.NE.AND P1, PT, R6, RZ, PT ;  /* 0x000000ff0600720c */ /* 0x000fe20003f25270 */
[----:B0-----:R-:W-:-:S12]  /*0190*/  @P0 BRA `(.L_x_53) ;  /* 0x0000000000c00947 */ /* 0x001fd80003800000 */
[----:B------:R-:W2:Y:S02]  /*01a0*/  LDG.E R7, desc[UR6][R2.64] ;  /* 0x0000000602077981 */ /* 0x000ea4000c1e1900 */
[----:B--2---:R-:W-:-:S05]  /*01b0*/  FADD R7, R7, 1 ;  /* 0x3f80000007077421 */ /* 0x004fca0000000000 */
[----:B------:R0:W-:Y:S04]  /*01c0*/  STG.E desc[UR6][R4.64], R7 ;  /* 0x0000000704007986 */ /* 0x0001e8000c101906 */
[----:B------:R-:W2:Y:S02]  /*01d0*/  LDG.E R8, desc[UR6][R2.64] ;  /* 0x0000000602087981 */ /* 0x000ea4000c1e1900 */
[----:B--2---:R-:W-:-:S05]  /*01e0*/  FADD R9, R8, 1 ;  /* 0x3f80000008097421 */ /* 0x004fca0000000000 */
[----:B------:R1:W-:Y:S04]  /*01f0*/  STG.E desc[UR6][R4.64], R9 ;  /* 0x0000000904007986 */ /* 0x0003e8000c101906 */
[----:B------:R-:W2:Y:S02]  /*0200*/  LDG.E R8, desc[UR6][R2.64] ;  /* 0x0000000602087981 */ /* 0x000ea4000c1e1900 */
[----:B--2---:R-:W-:-:S05]  /*0210*/  FADD R11, R8, 1 ;  /* 0x3f800000080b7421 */ /* 0x004fca0000000000 */
[----:B------:R2:W-:Y:S04]  /*0220*/  STG.E desc[UR6][R4.64], R11 ;  /* 0x0000000b04007986 */ /* 0x0005e8000c101906 */
[----:B------:R-:W3:Y:S02]  /*0230*/  LDG.E R8, desc[UR6][R2.64] ;  /* 0x0000000602087981 */ /* 0x000ee4000c1e1900 */
[----:B---3--:R-:W-:-:S05]  /*0240*/  FADD R13, R8, 1 ;  /* 0x3f800000080d7421 */ /* 0x008fca0000000000 */
[----:B------:R3:W-:Y:S04]  /*0250*/  STG.E desc[UR6][R4.64], R13 ;  /* 0x0000000d04007986 */ /* 0x0007e8000c101906 */
[----:B------:R-:W0:Y:S02]  /*0260*/  LDG.E R8, desc[UR6][R2.64] ;  /* 0x0000000602087981 */ /* 0x000e24000c1e1900 */
[----:B0-----:R-:W-:-:S05]  /*0270*/  FADD R7, R8, 1 ;  /* 0x3f80000008077421 */ /* 0x001fca0000000000 */
[----:B------:R0:W-:Y:S04]  /*0280*/  STG.E desc[UR6][R4.64], R7 ;  /* 0x0000000704007986 */ /* 0x0001e8000c101906 */
[----:B------:R-:W1:Y:S02]  /*0290*/  LDG.E R8, desc[UR6][R2.64] ;  /* 0x0000000602087981 */ /* 0x000e64000c1e1900 */
[----:B-1----:R-:W-:-:S05]  /*02a0*/  FADD R9, R8, 1 ;  /* 0x3f80000008097421 */ /* 0x002fca0000000000 */
        /* <DEDUP_REMOVED lines=30> */
[----:B------:R0:W-:Y:S02]  /*0490*/  STG.E desc[UR6][R4.64], R13 ;  /* 0x0000000d04007986 */ /* 0x0001e4000c101906 */
.L_x_53:
[----:B------:R-:W-:Y:S05]  /*04a0*/  BSYNC.RECONVERGENT B0 ;  /* 0x0000000000007941 */ /* 0x000fea0003800200 */
.L_x_52:
[----:B------:R-:W-:Y:S05]  /*04b0*/  @P1 BRA `(.L_x_54) ;  /* 0xfffffffc00281947 */ /* 0x000fea000383ffff */
.L_x_51:
[----:B------:R-:W-:-:S13]  /*04c0*/  ISETP.NE.AND P0, PT, R10, RZ, PT ;  /* 0x000000ff0a00720c */ /* 0x000fda0003f05270 */
[----:B------:R-:W-:Y:S05]  /*04d0*/  @!P0 EXIT ;  /* 0x000000000000894d */ /* 0x000fea0003800000 */
[----:B------:R-:W1:Y:S01]  /*04e0*/  LDCU.64 UR4, c[0x0][0x390] ;  /* 0x00007200ff0477ac */ /* 0x000e620008000a00 */
[----:B------:R-:W2:Y:S01]  /*04f0*/  LDC R6, c[0x0][0x398] ;  /* 0x0000e600ff067b82 */ /* 0x000ea20000000800 */
[----:B------:R-:W-:Y:S01]  /*0500*/  BSSY.RECONVERGENT B0, `(.L_x_55) ;  /* 0x000001f000007945 */ /* 0x000fe20003800200 */
[----:B-1----:R-:W-:-:S04]  /*0510*/  ISETP.GE.U32.AND P0, PT, R0, UR4, PT ;  /* 0x0000000400007c0c */ /* 0x002fc8000bf06070 */
[----:B------:R-:W-:Y:S02]  /*0520*/  ISETP.GE.U32.AND.EX P0, PT, R12, UR5, PT, P0 ;  /* 0x000000050c007c0c */ /* 0x000fe4000bf06100 */
[----:B--2---:R-:W-:Y:S02]  /*0530*/  LOP3.LUT R8, R6, 0x7, RZ, 0xc0, !PT ;  /* 0x0000000706087812 */ /* 0x004fe400078ec0ff */
[----:B------:R-:W-:Y:S02]  /*0540*/  ISETP.LT.U32.OR P1, PT, R10, 0x8, P0 ;  /* 0x000000080a00780c */ /* 0x000fe40000721470 */
[----:B------:R-:W-:-:S11]  /*0550*/  ISETP.NE.AND P2, PT, R8, RZ, PT ;  /* 0x000000ff0800720c */ /* 0x000fd60003f45270 */
[----:B------:R-:W-:Y:S05]  /*0560*/  @P1 BRA `(.L_x_56) ;  /* 0x0000000000601947 */ /* 0x000fea0003800000 */
[----:B------:R-:W0:Y:S02]  /*0570*/  LDG.E R0, desc[UR6][R2.64] ;  /* 0x0000000602007981 */ /* 0x000e24000c1e1900 */
[----:B0-----:R-:W-:-:S05]  /*0580*/  FADD R7, R0, 1 ;  /* 0x3f80000000077421 */ /* 0x001fca0000000000 */
        /* <DEDUP_REMOVED lines=22> */
.L_x_56:
[----:B------:R-:W-:Y:S05]  /*06f0*/  BSYNC.RECONVERGENT B0 ;  /* 0x0000000000007941 */ /* 0x000fea0003800200 */
.L_x_55:
[----:B------:R-:W-:Y:S05]  /*0700*/  @!P2 EXIT ;  /* 0x000000000000a94d */ /* 0x000fea0003800000 */
[----:B------:R-:W-:Y:S01]  /*0710*/  ISETP.LT.U32.OR P1, PT, R8, 0x4, P0 ;  /* 0x000000040800780c */ /* 0x000fe20000721470 */
[----:B------:R-:W-:Y:S01]  /*0720*/  BSSY.RECONVERGENT B0, `(.L_x_57) ;  /* 0x0000010000007945 */ /* 0x000fe20003800200 */
[----:B------:R-:W-:-:S04]  /*0730*/  LOP3.LUT R0, R6, 0x3, RZ, 0xc0, !PT ;  /* 0x0000000306007812 */ /* 0x000fc800078ec0ff */
[----:B------:R-:W-:-:S07]  /*0740*/  ISETP.NE.AND P2, PT, R0, RZ, PT ;  /* 0x000000ff0000720c */ /* 0x000fce0003f45270 */
[----:B------:R-:W-:Y:S06]  /*0750*/  @P1 BRA `(.L_x_58) ;  /* 0x0000000000301947 */ /* 0x000fec0003800000 */
[----:B------:R-:W0:Y:S02]  /*0760*/  LDG.E R6, desc[UR6][R2.64] ;  /* 0x0000000602067981 */ /* 0x000e24000c1e1900 */
[----:B0---4-:R-:W-:-:S05]  /*0770*/  FADD R7, R6, 1 ;  /* 0x3f80000006077421 */ /* 0x011fca0000000000 */
[----:B------:R1:W-:Y:S04]  /*0780*/  STG.E desc[UR6][R4.64], R7 ;  /* 0x0000000704007986 */ /* 0x0003e8000c101906 */
        /* <DEDUP_REMOVED lines=8> */
[----:B------:R1:W-:Y:S02]  /*0810*/  STG.E desc[UR6][R4.64], R13 ;  /* 0x0000000d04007986 */ /* 0x0003e4000c101906 */
.L_x_58:
[----:B------:R-:W-:Y:S05]  /*0820*/  BSYNC.RECONVERGENT B0 ;  /* 0x0000000000007941 */ /* 0x000fea0003800200 */
.L_x_57:
[----:B------:R-:W-:Y:S05]  /*0830*/  @!P2 EXIT ;  /* 0x000000000000a94d */ /* 0x000fea0003800000 */
[----:B------:R-:W-:-:S07]  /*0840*/  IADD3 R0, PT, PT, -R0, RZ, RZ ;  /* 0x000000ff00007210 */ /* 0x000fce0007ffe1ff */
.L_x_61:
[----:B------:R-:W-:Y:S01]  /*0850*/  IADD3 R0, PT, PT, R0, 0x1, RZ ;  /* 0x0000000100007810 */ /* 0x000fe20007ffe0ff */
[----:B------:R-:W-:Y:S03]  /*0860*/  BSSY.RECONVERGENT B0, `(.L_x_59) ;  /* 0x0000006000007945 */ /* 0x000fe60003800200 */
[----:B------:R-:W-:Y:S01]  /*0870*/  ISETP.NE.AND P1, PT, R0, RZ, PT ;  /* 0x000000ff0000720c */ /* 0x000fe20003f25270 */
[----:B--2---:R-:W-:-:S12]  /*0880*/  @P0 BRA `(.L_x_60) ;  /* 0x00000000000c0947 */ /* 0x004fd80003800000 */
[----:B------:R-:W0:Y:S02]  /*0890*/  LDG.E R6, desc[UR6][R2.64] ;  /* 0x0000000602067981 */ /* 0x000e24000c1e1900 */
[----:B01--4-:R-:W-:-:S05]  /*08a0*/  FADD R7, R6, 1 ;  /* 0x3f80000006077421 */ /* 0x013fca0000000000 */
[----:B------:R2:W-:Y:S02]  /*08b0*/  STG.E desc[UR6][R4.64], R7 ;  /* 0x0000000704007986 */ /* 0x0005e4000c101906 */
.L_x_60:
[----:B------:R-:W-:Y:S05]  /*08c0*/  BSYNC.RECONVERGENT B0 ;  /* 0x0000000000007941 */ /* 0x000fea0003800200 */
.L_x_59:
[----:B------:R-:W-:Y:S05]  /*08d0*/  @P1 BRA `(.L_x_61) ;  /* 0xfffffffc00dc1947 */ /* 0x000fea000383ffff */
[----:B------:R-:W-:Y:S05]  /*08e0*/  EXIT ;  /* 0x000000000000794d */ /* 0x000fea0003800000 */
.L_x_62:
        /* <DEDUP_REMOVED lines=9> */
.L_x_69:


//--------------------- .nv.shared.reserved.0     --------------------------
	.section	.nv.shared.reserved.0,"aw",@nobits
	.weak		__nv_reservedSMEM_offset_0_alias
	.size		__nv_reservedSMEM_offset_0_alias, 0, 64
	.other		__nv_reservedSMEM_offset_0_alias,@"STO_CUDA_RESERVED_SHARED STV_DEFAULT"
__nv_reservedSMEM_offset_0_alias:
	.zero		0
	.zero		64


//--------------------- .nv.shared._Z10mbDummyPMRPfS_mi --------------------------
	.section	.nv.shared._Z10mbDummyPMRPfS_mi,"aw",@nobits
	.sectionflags	@""
	.align	4
.nv.shared._Z10mbDummyPMRPfS_mi:
	.zero		1032


//--------------------- .nv.shared._Z9mbDummyMRPfS_mi --------------------------
	.section	.nv.shared._Z9mbDummyMRPfS_mi,"aw",@nobits
	.sectionflags	@""
	.align	4
.nv.shared._Z9mbDummyMRPfS_mi:
	.zero		1032


//--------------------- .nv.constant0._Z7cbDummyPKfPfm --------------------------
	.section	.nv.constant0._Z7cbDummyPKfPfm,"a",@progbits
	.sectionflags	@""
	.align	4
.nv.constant0._Z7cbDummyPKfPfm:
	.zero		920


//--------------------- .nv.constant0._Z10mbDummyPMRPfS_mi --------------------------
	.section	.nv.constant0._Z10mbDummyPMRPfS_mi,"a",@progbits
	.sectionflags	@""
	.align	4
.nv.constant0._Z10mbDummyPMRPfS_mi:
	.zero		924


//--------------------- .nv.constant0._Z9mbDummyMRPfS_mi --------------------------
	.section	.nv.constant0._Z9mbDummyMRPfS_mi,"a",@progbits
	.sectionflags	@""
	.align	4
.nv.constant0._Z9mbDummyMRPfS_mi:
	.zero		924


//--------------------- .nv.constant0._Z8mbDummyPPfS_mi --------------------------
	.section	.nv.constant0._Z8mbDummyPPfS_mi,"a",@progbits
	.sectionflags	@""
	.align	4
.nv.constant0._Z8mbDummyPPfS_mi:
	.zero		924


//--------------------- .nv.constant0._Z7mbDummyPfS_mi --------------------------
	.section	.nv.constant0._Z7mbDummyPfS_mi,"a",@progbits
	.sectionflags	@""
	.align	4
.nv.constant0._Z7mbDummyPfS_mi:
	.zero		924


//--------------------- SYMBOLS --------------------------

	.type		.nv.reservedSmem.offset0,@object
	.size		.nv.reservedSmem.offset0,0x4
	.type		.nv.reservedSmem.cap,@object
	.size		.nv.reservedSmem.cap,0x4
